//
// Generated by NVIDIA NVVM Compiler
//
// Compiler Build ID: CL-36424714
// Cuda compilation tools, release 13.0, V13.0.88
// Based on NVVM 20.0.0
//

.version 9.0
.target sm_100
.address_size 64

	// .globl	default_function_kernel0
// _ZZ24default_function_kernel0E15pad_temp_shared has been demoted
// _ZZ24default_function_kernel0E13kernel_shared has been demoted
// _ZZ6conv2dPfPKfS_E5input has been demoted

.visible .entry default_function_kernel0(
	.param .u64 .ptr .align 1 default_function_kernel0_param_0,
	.param .u64 .ptr .align 1 default_function_kernel0_param_1,
	.param .u64 .ptr .align 1 default_function_kernel0_param_2
)
{
	.reg .pred 	%p<81>;
	.reg .b16 	%rs<51>;
	.reg .b32 	%r<152>;
	.reg .b32 	%f<147>;
	.reg .b64 	%rd<35>;
	// demoted variable
	.shared .align 4 .b8 _ZZ24default_function_kernel0E15pad_temp_shared[16128];
	// demoted variable
	.shared .align 4 .b8 _ZZ24default_function_kernel0E13kernel_shared[6912];
	ld.param.u64 	%rd6, [default_function_kernel0_param_0];
	ld.param.u64 	%rd7, [default_function_kernel0_param_1];
	cvta.to.global.u64 	%rd1, %rd7;
	cvta.to.global.u64 	%rd2, %rd6;
	mov.u32 	%r1, %tid.y;
	shl.b32 	%r41, %r1, 2;
	mov.u32 	%r42, %tid.x;
	shl.b32 	%r2, %r42, 1;
	add.s32 	%r3, %r41, %r2;
	mov.u32 	%r4, %ctaid.x;
	mov.u32 	%r43, %tid.z;
	mul.lo.s32 	%r5, %r43, 784;
	mul.lo.s32 	%r6, %r1, 112;
	mul.lo.s32 	%r7, %r42, 56;
	shl.b32 	%r8, %r4, 2;
	mul.lo.s32 	%r44, %r1, 24;
	mad.lo.s32 	%r45, %r43, 168, %r44;
	mad.lo.s32 	%r46, %r42, 12, %r45;
	shl.b32 	%r47, %r46, 2;
	mov.u32 	%r48, _ZZ24default_function_kernel0E15pad_temp_shared;
	add.s32 	%r9, %r48, %r47;
	mul.lo.s32 	%r49, %r1, 11;
	cvt.u16.u32 	%rs1, %r49;
	mul.hi.u16 	%rs2, %rs1, 21846;
	cvt.u32.u16 	%r50, %rs2;
	add.s32 	%r51, %r2, %r50;
	cvt.u16.u32 	%rs3, %r51;
	mul.hi.u16 	%rs4, %rs3, -21845;
	shr.u16 	%rs5, %rs4, 4;
	cvt.u32.u16 	%r52, %rs5;
	add.s32 	%r53, %r43, %r52;
	setp.gt.u32 	%p9, %r53, 23;
	mad.lo.s32 	%r54, %r43, 24, %r2;
	add.s32 	%r55, %r54, %r50;
	setp.gt.u32 	%p10, %r55, 575;
	mad.lo.s32 	%r57, %r43, 72, %r49;
	mul.lo.s32 	%r58, %r42, 6;
	add.s32 	%r59, %r57, %r58;
	setp.gt.u32 	%p11, %r59, 1727;
	add.s32 	%r61, %r49, %r58;
	setp.gt.u32 	%p12, %r61, 71;
	mov.u32 	%r10, %ctaid.z;
	mad.lo.s32 	%r63, %r10, 24, %r43;
	add.s32 	%r64, %r63, %r52;
	setp.gt.u32 	%p13, %r64, 95;
	mul.lo.s32 	%r66, %r10, 41472;
	mul.lo.s16 	%rs6, %rs5, 24;
	sub.s16 	%rs7, %rs3, %rs6;
	mul.lo.s16 	%rs8, %rs7, 9;
	cvt.u32.u16 	%r67, %rs8;
	mul.lo.s16 	%rs9, %rs2, 3;
	sub.s16 	%rs10, %rs1, %rs9;
	cvt.u32.u16 	%r68, %rs10;
	or.b32  	%r69, %r66, %r68;
	add.s32 	%r70, %r69, %r67;
	mad.lo.s32 	%r11, %r53, 1728, %r70;
	shl.b32 	%r71, %r59, 2;
	mov.u32 	%r72, _ZZ24default_function_kernel0E13kernel_shared;
	add.s32 	%r12, %r72, %r71;
	add.s16 	%rs11, %rs1, 1;
	mul.hi.u16 	%rs12, %rs11, 21846;
	cvt.u32.u16 	%r73, %rs12;
	cvt.u16.u32 	%rs13, %r2;
	add.s16 	%rs14, %rs12, %rs13;
	mul.hi.u16 	%rs15, %rs14, 10923;
	shr.u16 	%rs16, %rs15, 2;
	cvt.u32.u16 	%r74, %rs16;
	add.s32 	%r75, %r43, %r74;
	setp.gt.u32 	%p14, %r75, 23;
	add.s32 	%r76, %r54, %r73;
	setp.gt.u32 	%p15, %r76, 575;
	setp.gt.u32 	%p16, %r59, 1726;
	setp.gt.u32 	%p17, %r61, 70;
	add.s32 	%r78, %r63, %r74;
	setp.gt.u32 	%p18, %r78, 95;
	mul.lo.s16 	%rs17, %rs16, 24;
	sub.s16 	%rs18, %rs14, %rs17;
	mul.lo.s16 	%rs19, %rs18, 9;
	cvt.u32.u16 	%r80, %rs19;
	mul.lo.s16 	%rs20, %rs12, 3;
	sub.s16 	%rs21, %rs11, %rs20;
	cvt.u32.u16 	%r81, %rs21;
	or.b32  	%r82, %r66, %r81;
	add.s32 	%r83, %r82, %r80;
	mad.lo.s32 	%r13, %r75, 1728, %r83;
	add.s16 	%rs22, %rs1, 2;
	mul.hi.u16 	%rs23, %rs22, 21846;
	cvt.u32.u16 	%r84, %rs23;
	add.s16 	%rs24, %rs23, %rs13;
	mul.hi.u16 	%rs25, %rs24, 10923;
	shr.u16 	%rs26, %rs25, 2;
	cvt.u32.u16 	%r85, %rs26;
	add.s32 	%r86, %r43, %r85;
	setp.gt.u32 	%p19, %r86, 23;
	add.s32 	%r87, %r54, %r84;
	setp.gt.u32 	%p20, %r87, 575;
	setp.gt.u32 	%p21, %r59, 1725;
	setp.gt.u32 	%p22, %r61, 69;
	add.s32 	%r89, %r63, %r85;
	setp.gt.u32 	%p23, %r89, 95;
	mul.lo.s16 	%rs27, %rs26, 24;
	sub.s16 	%rs28, %rs24, %rs27;
	mul.lo.s16 	%rs29, %rs28, 9;
	cvt.u32.u16 	%r91, %rs29;
	mul.lo.s16 	%rs30, %rs23, 3;
	sub.s16 	%rs31, %rs22, %rs30;
	cvt.u32.u16 	%r92, %rs31;
	or.b32  	%r93, %r66, %r92;
	add.s32 	%r94, %r93, %r91;
	mad.lo.s32 	%r14, %r86, 1728, %r94;
	add.s16 	%rs32, %rs3, 1;
	mul.hi.u16 	%rs33, %rs32, -21845;
	shr.u16 	%rs34, %rs33, 4;
	cvt.u32.u16 	%r95, %rs34;
	add.s32 	%r96, %r43, %r95;
	setp.gt.u32 	%p24, %r96, 23;
	setp.gt.u32 	%p25, %r55, 574;
	setp.gt.u32 	%p26, %r59, 1724;
	setp.gt.u32 	%p27, %r61, 68;
	add.s32 	%r97, %r63, %r95;
	setp.gt.u32 	%p28, %r97, 95;
	mul.lo.s16 	%rs35, %rs34, 24;
	sub.s16 	%rs36, %rs32, %rs35;
	mul.lo.s16 	%rs37, %rs36, 9;
	cvt.u32.u16 	%r99, %rs37;
	add.s32 	%r100, %r69, %r99;
	mad.lo.s32 	%r15, %r96, 1728, %r100;
	add.s16 	%rs38, %rs1, 4;
	mul.hi.u16 	%rs39, %rs38, 21846;
	cvt.u32.u16 	%r101, %rs39;
	add.s16 	%rs40, %rs39, %rs13;
	mul.hi.u16 	%rs41, %rs40, 10923;
	shr.u16 	%rs42, %rs41, 2;
	cvt.u32.u16 	%r102, %rs42;
	add.s32 	%r103, %r43, %r102;
	setp.gt.u32 	%p29, %r103, 23;
	add.s32 	%r104, %r54, %r101;
	setp.gt.u32 	%p30, %r104, 575;
	setp.gt.u32 	%p31, %r59, 1723;
	setp.gt.u32 	%p32, %r61, 67;
	add.s32 	%r106, %r63, %r102;
	setp.gt.u32 	%p33, %r106, 95;
	mul.lo.s16 	%rs43, %rs42, 24;
	sub.s16 	%rs44, %rs40, %rs43;
	mul.lo.s16 	%rs45, %rs44, 9;
	cvt.u32.u16 	%r108, %rs45;
	add.s32 	%r109, %r82, %r108;
	mad.lo.s32 	%r16, %r103, 1728, %r109;
	add.s16 	%rs46, %rs1, 5;
	mul.hi.u16 	%rs47, %rs46, 21846;
	cvt.u32.u16 	%r110, %rs47;
	add.s16 	%rs48, %rs47, %rs13;
	mul.hi.u16 	%rs49, %rs48, 10923;
	shr.u16 	%rs50, %rs49, 2;
	cvt.u32.u16 	%r111, %rs50;
	add.s32 	%r112, %r43, %r111;
	setp.gt.u32 	%p34, %r112, 23;
	add.s32 	%r113, %r54, %r110;
	setp.gt.u32 	%p35, %r113, 575;
	setp.gt.u32 	%p36, %r59, 1722;
	setp.gt.u32 	%p37, %r61, 66;
	setp.ne.s32 	%p38, %r42, 0;
	or.pred  	%p39, %p38, %p37;
	mul.wide.u16 	%r115, %rs47, 9;
	mad.lo.s32 	%r116, %r43, 1728, %r93;
	add.s32 	%r17, %r116, %r115;
	shl.b32 	%r117, %r57, 2;
	add.s32 	%r18, %r72, %r117;
	or.pred  	%p41, %p9, %p10;
	or.pred  	%p42, %p41, %p11;
	or.pred  	%p43, %p42, %p12;
	or.pred  	%p1, %p43, %p13;
	or.pred  	%p44, %p14, %p15;
	or.pred  	%p45, %p44, %p16;
	or.pred  	%p46, %p45, %p17;
	or.pred  	%p2, %p46, %p18;
	or.pred  	%p47, %p19, %p20;
	or.pred  	%p48, %p47, %p21;
	or.pred  	%p49, %p48, %p22;
	or.pred  	%p3, %p49, %p23;
	or.pred  	%p50, %p24, %p25;
	or.pred  	%p51, %p50, %p26;
	or.pred  	%p52, %p51, %p27;
	or.pred  	%p4, %p52, %p28;
	or.pred  	%p53, %p29, %p30;
	or.pred  	%p54, %p53, %p31;
	or.pred  	%p55, %p54, %p32;
	or.pred  	%p5, %p55, %p33;
	or.pred  	%p56, %p34, %p35;
	or.pred  	%p57, %p56, %p36;
	or.pred  	%p6, %p57, %p39;
	shl.b32 	%r118, %r42, 3;
	add.s32 	%r119, %r44, %r118;
	add.s32 	%r19, %r48, %r119;
	mad.lo.s32 	%r120, %r43, 288, %r72;
	add.s32 	%r20, %r120, 8;
	mov.f32 	%f139, 0f00000000;
	mov.b32 	%r148, 0;
	mov.f32 	%f140, %f139;
	mov.f32 	%f141, %f139;
	mov.f32 	%f142, %f139;
	mov.f32 	%f143, %f139;
	mov.f32 	%f144, %f139;
	mov.f32 	%f145, %f139;
	mov.f32 	%f146, %f139;
$L__BB0_1:
	mul.lo.s32 	%r22, %r148, 18816;
	add.s32 	%r122, %r5, %r6;
	add.s32 	%r123, %r122, %r7;
	add.s32 	%r124, %r123, %r8;
	add.s32 	%r125, %r124, %r22;
	add.s32 	%r23, %r125, -29;
	mul.lo.s32 	%r126, %r148, 216;
	add.s32 	%r24, %r11, %r126;
	add.s32 	%r25, %r13, %r126;
	add.s32 	%r26, %r14, %r126;
	add.s32 	%r27, %r15, %r126;
	add.s32 	%r28, %r16, %r126;
	add.s32 	%r29, %r17, %r126;
	mov.b32 	%r149, 0;
	cvt.u64.u32 	%rd13, %r22;
$L__BB0_2:
	setp.eq.s32 	%p58, %r4, 0;
	bar.sync 	0;
	or.b32  	%r31, %r149, %r3;
	setp.eq.s32 	%p59, %r31, 0;
	mul.lo.s32 	%r32, %r149, 28;
	add.s32 	%r127, %r23, %r32;
	mul.wide.s32 	%rd8, %r127, 4;
	add.s64 	%rd3, %rd2, %rd8;
	mov.f32 	%f127, 0f00000000;
	or.pred  	%p60, %p58, %p59;
	@%p60 bra 	$L__BB0_4;
	ld.global.nc.f32 	%f127, [%rd3];
$L__BB0_4:
	st.shared.f32 	[%r9], %f127;
	setp.eq.s32 	%p61, %r31, 0;
	mov.f32 	%f128, 0f00000000;
	@%p61 bra 	$L__BB0_6;
	ld.global.nc.f32 	%f128, [%rd3+4];
$L__BB0_6:
	setp.eq.s32 	%p62, %r31, 0;
	st.shared.f32 	[%r9+4], %f128;
	mov.f32 	%f129, 0f00000000;
	@%p62 bra 	$L__BB0_8;
	ld.global.nc.f32 	%f129, [%rd3+8];
$L__BB0_8:
	setp.eq.s32 	%p63, %r31, 0;
	st.shared.f32 	[%r9+8], %f129;
	mov.f32 	%f130, 0f00000000;
	@%p63 bra 	$L__BB0_10;
	ld.global.nc.f32 	%f130, [%rd3+12];
$L__BB0_10:
	setp.eq.s32 	%p64, %r31, 0;
	st.shared.f32 	[%r9+12], %f130;
	mov.f32 	%f131, 0f00000000;
	@%p64 bra 	$L__BB0_12;
	ld.global.nc.f32 	%f131, [%rd3+16];
$L__BB0_12:
	setp.eq.s32 	%p65, %r31, 0;
	setp.gt.u32 	%p66, %r4, 5;
	st.shared.f32 	[%r9+16], %f131;
	mov.f32 	%f132, 0f00000000;
	or.pred  	%p67, %p65, %p66;
	@%p67 bra 	$L__BB0_14;
	ld.global.nc.f32 	%f132, [%rd3+20];
$L__BB0_14:
	setp.eq.s32 	%p68, %r4, 0;
	st.shared.f32 	[%r9+20], %f132;
	add.s32 	%r33, %r149, %r3;
	setp.gt.u32 	%p69, %r33, 27;
	mov.f32 	%f133, 0f00000000;
	or.pred  	%p70, %p68, %p69;
	@%p70 bra 	$L__BB0_16;
	add.s32 	%r130, %r127, 28;
	mul.wide.u32 	%rd9, %r130, 4;
	add.s64 	%rd10, %rd2, %rd9;
	ld.global.nc.f32 	%f133, [%rd10];
$L__BB0_16:
	setp.gt.u32 	%p71, %r33, 27;
	st.shared.f32 	[%r9+24], %f133;
	mov.f32 	%f134, 0f00000000;
	@%p71 bra 	$L__BB0_18;
	add.s32 	%r132, %r127, 29;
	mul.wide.u32 	%rd11, %r132, 4;
	add.s64 	%rd12, %rd2, %rd11;
	ld.global.nc.f32 	%f134, [%rd12];
$L__BB0_18:
	setp.gt.u32 	%p72, %r33, 27;
	st.shared.f32 	[%r9+28], %f134;
	cvt.u64.u32 	%rd14, %r124;
	cvt.u64.u32 	%rd15, %r32;
	add.s64 	%rd16, %rd14, %rd13;
	add.s64 	%rd17, %rd16, %rd15;
	shl.b64 	%rd18, %rd17, 2;
	add.s64 	%rd4, %rd2, %rd18;
	mov.f32 	%f135, 0f00000000;
	@%p72 bra 	$L__BB0_20;
	ld.global.nc.f32 	%f135, [%rd4+4];
$L__BB0_20:
	setp.gt.u32 	%p73, %r33, 27;
	st.shared.f32 	[%r9+32], %f135;
	mov.f32 	%f136, 0f00000000;
	@%p73 bra 	$L__BB0_22;
	ld.global.nc.f32 	%f136, [%rd4+8];
$L__BB0_22:
	setp.gt.u32 	%p75, %r33, 27;
	st.shared.f32 	[%r9+36], %f136;
	mov.f32 	%f137, 0f00000000;
	mov.pred 	%p80, 0;
	@%p75 bra 	$L__BB0_24;
	setp.lt.u32 	%p80, %r4, 6;
	ld.global.nc.f32 	%f137, [%rd4+12];
$L__BB0_24:
	st.shared.f32 	[%r9+40], %f137;
	mov.f32 	%f138, 0f00000000;
	not.pred 	%p76, %p80;
	@%p76 bra 	$L__BB0_26;
	ld.global.nc.f32 	%f138, [%rd4+16];
$L__BB0_26:
	st.shared.f32 	[%r9+44], %f138;
	@%p1 bra 	$L__BB0_28;
	mad.lo.s32 	%r136, %r149, 3, %r24;
	mul.wide.u32 	%rd19, %r136, 4;
	add.s64 	%rd20, %rd1, %rd19;
	ld.global.nc.f32 	%f70, [%rd20];
	st.shared.f32 	[%r12], %f70;
$L__BB0_28:
	@%p2 bra 	$L__BB0_30;
	mad.lo.s32 	%r137, %r149, 3, %r25;
	mul.wide.u32 	%rd21, %r137, 4;
	add.s64 	%rd22, %rd1, %rd21;
	ld.global.nc.f32 	%f71, [%rd22];
	st.shared.f32 	[%r12+4], %f71;
$L__BB0_30:
	@%p3 bra 	$L__BB0_32;
	mad.lo.s32 	%r138, %r149, 3, %r26;
	mul.wide.u32 	%rd23, %r138, 4;
	add.s64 	%rd24, %rd1, %rd23;
	ld.global.nc.f32 	%f72, [%rd24];
	st.shared.f32 	[%r12+8], %f72;
$L__BB0_32:
	@%p4 bra 	$L__BB0_34;
	mad.lo.s32 	%r139, %r149, 3, %r27;
	mul.wide.u32 	%rd25, %r139, 4;
	add.s64 	%rd26, %rd1, %rd25;
	ld.global.nc.f32 	%f73, [%rd26];
	st.shared.f32 	[%r12+12], %f73;
$L__BB0_34:
	@%p5 bra 	$L__BB0_36;
	mad.lo.s32 	%r140, %r149, 3, %r28;
	mul.wide.u32 	%rd27, %r140, 4;
	add.s64 	%rd28, %rd1, %rd27;
	ld.global.nc.f32 	%f74, [%rd28];
	st.shared.f32 	[%r12+16], %f74;
$L__BB0_36:
	@%p6 bra 	$L__BB0_38;
	mad.lo.s32 	%r141, %r149, 3, %r29;
	mul.wide.u32 	%rd29, %r141, 4;
	add.s64 	%rd30, %rd1, %rd29;
	ld.global.nc.f32 	%f75, [%rd30];
	st.shared.f32 	[%r18+20], %f75;
$L__BB0_38:
	bar.sync 	0;
	mov.b32 	%r151, 336;
	mov.u32 	%r150, %r20;
$L__BB0_39:
	add.s32 	%r143, %r19, %r151;
	ld.shared.f32 	%f76, [%r143+-336];
	ld.shared.f32 	%f77, [%r143+-168];
	ld.shared.f32 	%f78, [%r143];
	ld.shared.f32 	%f79, [%r143+168];
	ld.shared.f32 	%f80, [%r143+-332];
	ld.shared.f32 	%f81, [%r143+-164];
	ld.shared.f32 	%f82, [%r143+4];
	ld.shared.f32 	%f83, [%r143+172];
	ld.shared.f32 	%f84, [%r143+-328];
	ld.shared.f32 	%f85, [%r143+-160];
	ld.shared.f32 	%f86, [%r143+8];
	ld.shared.f32 	%f87, [%r143+176];
	ld.shared.f32 	%f88, [%r143+-324];
	ld.shared.f32 	%f89, [%r143+-156];
	ld.shared.f32 	%f90, [%r143+12];
	ld.shared.f32 	%f91, [%r143+180];
	ld.shared.f32 	%f92, [%r150+-8];
	ld.shared.f32 	%f93, [%r150+-4];
	ld.shared.f32 	%f94, [%r150];
	fma.rn.f32 	%f95, %f76, %f92, %f146;
	fma.rn.f32 	%f96, %f77, %f92, %f144;
	fma.rn.f32 	%f97, %f78, %f92, %f142;
	fma.rn.f32 	%f98, %f79, %f92, %f140;
	fma.rn.f32 	%f99, %f80, %f92, %f145;
	fma.rn.f32 	%f100, %f81, %f92, %f143;
	fma.rn.f32 	%f101, %f82, %f92, %f141;
	fma.rn.f32 	%f102, %f83, %f92, %f139;
	fma.rn.f32 	%f103, %f80, %f93, %f95;
	fma.rn.f32 	%f104, %f81, %f93, %f96;
	fma.rn.f32 	%f105, %f82, %f93, %f97;
	fma.rn.f32 	%f106, %f83, %f93, %f98;
	fma.rn.f32 	%f107, %f84, %f93, %f99;
	fma.rn.f32 	%f108, %f85, %f93, %f100;
	fma.rn.f32 	%f109, %f86, %f93, %f101;
	fma.rn.f32 	%f110, %f87, %f93, %f102;
	fma.rn.f32 	%f146, %f84, %f94, %f103;
	fma.rn.f32 	%f144, %f85, %f94, %f104;
	fma.rn.f32 	%f142, %f86, %f94, %f105;
	fma.rn.f32 	%f140, %f87, %f94, %f106;
	fma.rn.f32 	%f145, %f88, %f94, %f107;
	fma.rn.f32 	%f143, %f89, %f94, %f108;
	fma.rn.f32 	%f141, %f90, %f94, %f109;
	fma.rn.f32 	%f139, %f91, %f94, %f110;
	add.s32 	%r151, %r151, 672;
	add.s32 	%r150, %r150, 12;
	setp.ne.s32 	%p77, %r151, 16464;
	@%p77 bra 	$L__BB0_39;
	add.s32 	%r149, %r149, 1;
	setp.ne.s32 	%p78, %r149, 3;
	@%p78 bra 	$L__BB0_2;
	add.s32 	%r148, %r148, 1;
	setp.ne.s32 	%p79, %r148, 8;
	@%p79 bra 	$L__BB0_1;
	ld.param.u64 	%rd34, [default_function_kernel0_param_2];
	cvta.to.global.u64 	%rd31, %rd34;
	mad.lo.s32 	%r144, %r10, 18816, %r5;
	mad.lo.s32 	%r145, %r1, 28, %r144;
	add.s32 	%r146, %r145, %r8;
	add.s32 	%r147, %r146, %r2;
	mul.wide.u32 	%rd32, %r147, 4;
	add.s64 	%rd33, %rd31, %rd32;
	st.global.f32 	[%rd33], %f146;
	st.global.f32 	[%rd33+784], %f144;
	st.global.f32 	[%rd33+1568], %f142;
	st.global.f32 	[%rd33+2352], %f140;
	st.global.f32 	[%rd33+4], %f145;
	st.global.f32 	[%rd33+788], %f143;
	st.global.f32 	[%rd33+1572], %f141;
	st.global.f32 	[%rd33+2356], %f139;
	ret;

}
	// .globl	_Z9transformPfS_
.visible .entry _Z9transformPfS_(
	.param .u64 .ptr .align 1 _Z9transformPfS__param_0,
	.param .u64 .ptr .align 1 _Z9transformPfS__param_1
)
{
	.reg .pred 	%p<7>;
	.reg .b16 	%rs<5>;
	.reg .b32 	%r<45>;
	.reg .b32 	%f<2>;
	.reg .b64 	%rd<9>;

	ld.param.u64 	%rd3, [_Z9transformPfS__param_0];
	ld.param.u64 	%rd4, [_Z9transformPfS__param_1];
	mov.u32 	%r21, %ctaid.x;
	mov.u32 	%r1, %ntid.x;
	mov.u32 	%r22, %tid.x;
	mad.lo.s32 	%r40, %r21, %r1, %r22;
	setp.gt.u32 	%p1, %r40, 150527;
	@%p1 bra 	$L__BB1_9;
	mov.u32 	%r23, %nctaid.x;
	mul.lo.s32 	%r3, %r23, %r1;
	cvta.to.global.u64 	%rd1, %rd3;
	cvta.to.global.u64 	%rd2, %rd4;
$L__BB1_2:
	mul.wide.u32 	%rd5, %r40, 4;
	add.s64 	%rd6, %rd1, %rd5;
	ld.global.f32 	%f1, [%rd6];
	mul.hi.u32 	%r24, %r40, 1402438301;
	shr.u32 	%r25, %r24, 8;
	mul.lo.s32 	%r26, %r25, 784;
	sub.s32 	%r27, %r40, %r26;
	cvt.u16.u32 	%rs1, %r27;
	mul.hi.u16 	%rs2, %rs1, 2341;
	cvt.u32.u16 	%r5, %rs2;
	add.s32 	%r28, %r5, 1;
	mul.lo.s16 	%rs3, %rs2, 28;
	sub.s16 	%rs4, %rs1, %rs3;
	cvt.u32.u16 	%r6, %rs4;
	add.s32 	%r29, %r6, 1;
	shr.u32 	%r30, %r28, 2;
	min.u32 	%r41, %r30, 6;
	shr.u32 	%r31, %r29, 2;
	min.u32 	%r8, %r31, 6;
	shl.b32 	%r32, %r8, 5;
	mad.lo.s32 	%r33, %r25, 1764, %r32;
	mul.wide.u16 	%r34, %rs2, 6;
	add.s32 	%r35, %r33, %r34;
	add.s32 	%r9, %r35, %r6;
	shl.b32 	%r10, %r8, 2;
$L__BB1_3:
	shl.b32 	%r36, %r41, 2;
	add.s32 	%r37, %r36, 5;
	setp.le.u32 	%p2, %r37, %r5;
	@%p2 bra 	$L__BB1_8;
	mad.lo.s32 	%r43, %r41, 228, %r9;
	mov.u32 	%r42, %r10;
	mov.u32 	%r44, %r8;
$L__BB1_5:
	add.s32 	%r38, %r42, 5;
	setp.le.u32 	%p3, %r38, %r6;
	@%p3 bra 	$L__BB1_7;
	add.s32 	%r39, %r43, 7;
	mul.wide.u32 	%rd7, %r39, 4;
	add.s64 	%rd8, %rd2, %rd7;
	st.global.f32 	[%rd8], %f1;
	add.s32 	%r16, %r44, -1;
	add.s32 	%r43, %r43, -32;
	add.s32 	%r42, %r42, -4;
	setp.gt.s32 	%p4, %r44, 0;
	mov.u32 	%r44, %r16;
	@%p4 bra 	$L__BB1_5;
$L__BB1_7:
	add.s32 	%r19, %r41, -1;
	setp.gt.s32 	%p5, %r41, 0;
	mov.u32 	%r41, %r19;
	@%p5 bra 	$L__BB1_3;
$L__BB1_8:
	add.s32 	%r40, %r40, %r3;
	setp.lt.u32 	%p6, %r40, 150528;
	@%p6 bra 	$L__BB1_2;
$L__BB1_9:
	ret;

}
	// .globl	_Z6conv2dPfPKfS_
.visible .entry _Z6conv2dPfPKfS_(
	.param .u64 .ptr .align 1 _Z6conv2dPfPKfS__param_0,
	.param .u64 .ptr .align 1 _Z6conv2dPfPKfS__param_1,
	.param .u64 .ptr .align 1 _Z6conv2dPfPKfS__param_2
)
{
	.reg .pred 	%p<13>;
	.reg .b32 	%r<74>;
	.reg .b32 	%f<429>;
	.reg .b64 	%rd<54>;
	// demoted variable
	.shared .align 4 .b8 _ZZ6conv2dPfPKfS_E5input[2304];
	ld.param.u64 	%rd4, [_Z6conv2dPfPKfS__param_0];
	mov.u32 	%r1, %ctaid.x;
	mul.hi.u32 	%r28, %r1, 1402438301;
	shr.u32 	%r2, %r28, 4;
	mad.lo.s32 	%r3, %r2, -49, %r1;
	mov.u32 	%r29, %tid.x;
	shr.u32 	%r69, %r29, 5;
	and.b32  	%r5, %r29, 31;
	and.b32  	%r6, %r28, 1073741808;
	setp.gt.u32 	%p1, %r29, 511;
	add.s32 	%r68, %r69, %r6;
	setp.gt.u32 	%p2, %r68, 191;
	or.pred  	%p3, %p1, %p2;
	@%p3 bra 	$L__BB2_5;
	mov.u32 	%r31, %ntid.x;
	shr.u32 	%r8, %r31, 5;
	shl.b32 	%r32, %r5, 2;
	mov.u32 	%r33, _ZZ6conv2dPfPKfS_E5input;
	add.s32 	%r9, %r33, %r32;
	mad.lo.s32 	%r34, %r1, 36, %r5;
	mul.lo.s32 	%r35, %r2, 1764;
	sub.s32 	%r10, %r34, %r35;
	cvta.to.global.u64 	%rd1, %rd4;
$L__BB2_2:
	mad.lo.s32 	%r71, %r69, 144, %r9;
	mad.lo.s32 	%r70, %r68, 1764, %r10;
	mov.u32 	%r72, %r5;
$L__BB2_3:
	mul.wide.u32 	%rd7, %r70, 4;
	add.s64 	%rd8, %rd1, %rd7;
	ld.global.nc.f32 	%f33, [%rd8];
	st.shared.f32 	[%r71], %f33;
	add.s32 	%r18, %r72, 32;
	add.s32 	%r71, %r71, 128;
	add.s32 	%r70, %r70, 32;
	setp.lt.u32 	%p4, %r72, 4;
	mov.u32 	%r72, %r18;
	@%p4 bra 	$L__BB2_3;
	add.s32 	%r69, %r69, %r8;
	setp.lt.u32 	%p5, %r69, 16;
	add.s32 	%r68, %r69, %r6;
	setp.lt.u32 	%p6, %r68, 192;
	and.pred  	%p7, %p5, %p6;
	@%p7 bra 	$L__BB2_2;
$L__BB2_5:
	bar.sync 	0;
	mov.b32 	%r73, 0;
	mov.f32 	%f413, 0f00000000;
	mov.u32 	%r48, _ZZ6conv2dPfPKfS_E5input;
	mov.f32 	%f414, %f413;
	mov.f32 	%f415, %f413;
	mov.f32 	%f416, %f413;
	mov.f32 	%f417, %f413;
	mov.f32 	%f418, %f413;
	mov.f32 	%f419, %f413;
	mov.f32 	%f420, %f413;
	mov.f32 	%f421, %f413;
	mov.f32 	%f422, %f413;
	mov.f32 	%f423, %f413;
	mov.f32 	%f424, %f413;
	mov.f32 	%f425, %f413;
	mov.f32 	%f426, %f413;
	mov.f32 	%f427, %f413;
	mov.f32 	%f428, %f413;
$L__BB2_6:
	.pragma "nounroll";
	ld.param.u64 	%rd52, [_Z6conv2dPfPKfS__param_1];
	add.s32 	%r38, %r73, %r6;
	mad.lo.s32 	%r39, %r38, 864, %r29;
	cvta.to.global.u64 	%rd9, %rd52;
	mul.wide.u32 	%rd10, %r39, 4;
	add.s64 	%rd11, %rd9, %rd10;
	ld.global.nc.f32 	%f35, [%rd11];
	add.s32 	%r40, %r39, 96;
	mul.wide.u32 	%rd12, %r40, 4;
	add.s64 	%rd13, %rd9, %rd12;
	ld.global.nc.f32 	%f36, [%rd13];
	add.s32 	%r41, %r39, 192;
	mul.wide.u32 	%rd14, %r41, 4;
	add.s64 	%rd15, %rd9, %rd14;
	ld.global.nc.f32 	%f37, [%rd15];
	add.s32 	%r42, %r39, 288;
	mul.wide.u32 	%rd16, %r42, 4;
	add.s64 	%rd17, %rd9, %rd16;
	ld.global.nc.f32 	%f38, [%rd17];
	add.s32 	%r43, %r39, 384;
	mul.wide.u32 	%rd18, %r43, 4;
	add.s64 	%rd19, %rd9, %rd18;
	ld.global.nc.f32 	%f39, [%rd19];
	add.s32 	%r44, %r39, 480;
	mul.wide.u32 	%rd20, %r44, 4;
	add.s64 	%rd21, %rd9, %rd20;
	ld.global.nc.f32 	%f40, [%rd21];
	add.s32 	%r45, %r39, 576;
	mul.wide.u32 	%rd22, %r45, 4;
	add.s64 	%rd23, %rd9, %rd22;
	ld.global.nc.f32 	%f41, [%rd23];
	add.s32 	%r46, %r39, 672;
	mul.wide.u32 	%rd24, %r46, 4;
	add.s64 	%rd25, %rd9, %rd24;
	ld.global.nc.f32 	%f42, [%rd25];
	add.s32 	%r47, %r39, 768;
	mul.wide.u32 	%rd26, %r47, 4;
	add.s64 	%rd27, %rd9, %rd26;
	ld.global.nc.f32 	%f43, [%rd27];
	mad.lo.s32 	%r49, %r73, 144, %r48;
	ld.shared.f32 	%f44, [%r49];
	fma.rn.f32 	%f45, %f44, %f35, %f428;
	ld.shared.f32 	%f46, [%r49+4];
	fma.rn.f32 	%f47, %f46, %f35, %f427;
	fma.rn.f32 	%f48, %f46, %f36, %f45;
	ld.shared.f32 	%f49, [%r49+8];
	fma.rn.f32 	%f50, %f49, %f35, %f426;
	fma.rn.f32 	%f51, %f49, %f36, %f47;
	fma.rn.f32 	%f52, %f49, %f37, %f48;
	ld.shared.f32 	%f53, [%r49+12];
	fma.rn.f32 	%f54, %f53, %f35, %f425;
	fma.rn.f32 	%f55, %f53, %f36, %f50;
	fma.rn.f32 	%f56, %f53, %f37, %f51;
	ld.shared.f32 	%f57, [%r49+16];
	fma.rn.f32 	%f58, %f57, %f36, %f54;
	fma.rn.f32 	%f59, %f57, %f37, %f55;
	ld.shared.f32 	%f60, [%r49+20];
	fma.rn.f32 	%f61, %f60, %f37, %f58;
	ld.shared.f32 	%f62, [%r49+24];
	fma.rn.f32 	%f63, %f62, %f35, %f424;
	fma.rn.f32 	%f64, %f62, %f38, %f52;
	ld.shared.f32 	%f65, [%r49+28];
	fma.rn.f32 	%f66, %f65, %f35, %f423;
	fma.rn.f32 	%f67, %f65, %f36, %f63;
	fma.rn.f32 	%f68, %f65, %f38, %f56;
	fma.rn.f32 	%f69, %f65, %f39, %f64;
	ld.shared.f32 	%f70, [%r49+32];
	fma.rn.f32 	%f71, %f70, %f35, %f422;
	fma.rn.f32 	%f72, %f70, %f36, %f66;
	fma.rn.f32 	%f73, %f70, %f37, %f67;
	fma.rn.f32 	%f74, %f70, %f38, %f59;
	fma.rn.f32 	%f75, %f70, %f39, %f68;
	fma.rn.f32 	%f76, %f70, %f40, %f69;
	ld.shared.f32 	%f77, [%r49+36];
	fma.rn.f32 	%f78, %f77, %f35, %f421;
	fma.rn.f32 	%f79, %f77, %f36, %f71;
	fma.rn.f32 	%f80, %f77, %f37, %f72;
	fma.rn.f32 	%f81, %f77, %f38, %f61;
	fma.rn.f32 	%f82, %f77, %f39, %f74;
	fma.rn.f32 	%f83, %f77, %f40, %f75;
	ld.shared.f32 	%f84, [%r49+40];
	fma.rn.f32 	%f85, %f84, %f36, %f78;
	fma.rn.f32 	%f86, %f84, %f37, %f79;
	fma.rn.f32 	%f87, %f84, %f39, %f81;
	fma.rn.f32 	%f88, %f84, %f40, %f82;
	ld.shared.f32 	%f89, [%r49+44];
	fma.rn.f32 	%f90, %f89, %f37, %f85;
	fma.rn.f32 	%f91, %f89, %f40, %f87;
	ld.shared.f32 	%f92, [%r49+48];
	fma.rn.f32 	%f93, %f92, %f35, %f420;
	fma.rn.f32 	%f94, %f92, %f38, %f73;
	fma.rn.f32 	%f95, %f92, %f41, %f76;
	ld.shared.f32 	%f96, [%r49+52];
	fma.rn.f32 	%f97, %f96, %f35, %f419;
	fma.rn.f32 	%f98, %f96, %f36, %f93;
	fma.rn.f32 	%f99, %f96, %f38, %f80;
	fma.rn.f32 	%f100, %f96, %f39, %f94;
	fma.rn.f32 	%f101, %f96, %f41, %f83;
	fma.rn.f32 	%f102, %f96, %f42, %f95;
	ld.shared.f32 	%f103, [%r49+56];
	fma.rn.f32 	%f104, %f103, %f35, %f418;
	fma.rn.f32 	%f105, %f103, %f36, %f97;
	fma.rn.f32 	%f106, %f103, %f37, %f98;
	fma.rn.f32 	%f107, %f103, %f38, %f86;
	fma.rn.f32 	%f108, %f103, %f39, %f99;
	fma.rn.f32 	%f109, %f103, %f40, %f100;
	fma.rn.f32 	%f110, %f103, %f41, %f88;
	fma.rn.f32 	%f111, %f103, %f42, %f101;
	fma.rn.f32 	%f112, %f103, %f43, %f102;
	ld.shared.f32 	%f113, [%r49+60];
	fma.rn.f32 	%f114, %f113, %f35, %f417;
	fma.rn.f32 	%f115, %f113, %f36, %f104;
	fma.rn.f32 	%f116, %f113, %f37, %f105;
	fma.rn.f32 	%f117, %f113, %f38, %f90;
	fma.rn.f32 	%f118, %f113, %f39, %f107;
	fma.rn.f32 	%f119, %f113, %f40, %f108;
	fma.rn.f32 	%f120, %f113, %f41, %f91;
	fma.rn.f32 	%f121, %f113, %f42, %f110;
	fma.rn.f32 	%f122, %f113, %f43, %f111;
	ld.shared.f32 	%f123, [%r49+64];
	fma.rn.f32 	%f124, %f123, %f36, %f114;
	fma.rn.f32 	%f125, %f123, %f37, %f115;
	fma.rn.f32 	%f126, %f123, %f39, %f117;
	fma.rn.f32 	%f127, %f123, %f40, %f118;
	fma.rn.f32 	%f128, %f123, %f42, %f120;
	fma.rn.f32 	%f129, %f123, %f43, %f121;
	ld.shared.f32 	%f130, [%r49+68];
	fma.rn.f32 	%f131, %f130, %f37, %f124;
	fma.rn.f32 	%f132, %f130, %f40, %f126;
	fma.rn.f32 	%f133, %f130, %f43, %f128;
	ld.shared.f32 	%f134, [%r49+72];
	fma.rn.f32 	%f135, %f134, %f35, %f416;
	fma.rn.f32 	%f136, %f134, %f38, %f106;
	fma.rn.f32 	%f137, %f134, %f41, %f109;
	ld.shared.f32 	%f138, [%r49+76];
	fma.rn.f32 	%f139, %f138, %f35, %f415;
	fma.rn.f32 	%f140, %f138, %f36, %f135;
	fma.rn.f32 	%f141, %f138, %f38, %f116;
	fma.rn.f32 	%f142, %f138, %f39, %f136;
	fma.rn.f32 	%f143, %f138, %f41, %f119;
	fma.rn.f32 	%f144, %f138, %f42, %f137;
	ld.shared.f32 	%f145, [%r49+80];
	fma.rn.f32 	%f146, %f145, %f35, %f414;
	fma.rn.f32 	%f147, %f145, %f36, %f139;
	fma.rn.f32 	%f148, %f145, %f37, %f140;
	fma.rn.f32 	%f149, %f145, %f38, %f125;
	fma.rn.f32 	%f150, %f145, %f39, %f141;
	fma.rn.f32 	%f151, %f145, %f40, %f142;
	fma.rn.f32 	%f152, %f145, %f41, %f127;
	fma.rn.f32 	%f153, %f145, %f42, %f143;
	fma.rn.f32 	%f154, %f145, %f43, %f144;
	ld.shared.f32 	%f155, [%r49+84];
	fma.rn.f32 	%f156, %f155, %f35, %f413;
	fma.rn.f32 	%f157, %f155, %f36, %f146;
	fma.rn.f32 	%f158, %f155, %f37, %f147;
	fma.rn.f32 	%f159, %f155, %f38, %f131;
	fma.rn.f32 	%f160, %f155, %f39, %f149;
	fma.rn.f32 	%f161, %f155, %f40, %f150;
	fma.rn.f32 	%f162, %f155, %f41, %f132;
	fma.rn.f32 	%f163, %f155, %f42, %f152;
	fma.rn.f32 	%f164, %f155, %f43, %f153;
	ld.shared.f32 	%f165, [%r49+88];
	fma.rn.f32 	%f166, %f165, %f36, %f156;
	fma.rn.f32 	%f167, %f165, %f37, %f157;
	fma.rn.f32 	%f168, %f165, %f39, %f159;
	fma.rn.f32 	%f169, %f165, %f40, %f160;
	fma.rn.f32 	%f170, %f165, %f42, %f162;
	fma.rn.f32 	%f171, %f165, %f43, %f163;
	ld.shared.f32 	%f172, [%r49+92];
	fma.rn.f32 	%f173, %f172, %f37, %f166;
	fma.rn.f32 	%f174, %f172, %f40, %f168;
	fma.rn.f32 	%f175, %f172, %f43, %f170;
	ld.shared.f32 	%f176, [%r49+96];
	fma.rn.f32 	%f177, %f176, %f38, %f148;
	fma.rn.f32 	%f178, %f176, %f41, %f151;
	ld.shared.f32 	%f179, [%r49+100];
	fma.rn.f32 	%f180, %f179, %f38, %f158;
	fma.rn.f32 	%f181, %f179, %f39, %f177;
	fma.rn.f32 	%f182, %f179, %f41, %f161;
	fma.rn.f32 	%f183, %f179, %f42, %f178;
	ld.shared.f32 	%f184, [%r49+104];
	fma.rn.f32 	%f185, %f184, %f38, %f167;
	fma.rn.f32 	%f186, %f184, %f39, %f180;
	fma.rn.f32 	%f187, %f184, %f40, %f181;
	fma.rn.f32 	%f188, %f184, %f41, %f169;
	fma.rn.f32 	%f189, %f184, %f42, %f182;
	fma.rn.f32 	%f190, %f184, %f43, %f183;
	ld.shared.f32 	%f191, [%r49+108];
	fma.rn.f32 	%f192, %f191, %f38, %f173;
	fma.rn.f32 	%f193, %f191, %f39, %f185;
	fma.rn.f32 	%f194, %f191, %f40, %f186;
	fma.rn.f32 	%f195, %f191, %f41, %f174;
	fma.rn.f32 	%f196, %f191, %f42, %f188;
	fma.rn.f32 	%f197, %f191, %f43, %f189;
	ld.shared.f32 	%f198, [%r49+112];
	fma.rn.f32 	%f199, %f198, %f39, %f192;
	fma.rn.f32 	%f200, %f198, %f40, %f193;
	fma.rn.f32 	%f201, %f198, %f42, %f195;
	fma.rn.f32 	%f202, %f198, %f43, %f196;
	ld.shared.f32 	%f203, [%r49+116];
	fma.rn.f32 	%f204, %f203, %f40, %f199;
	fma.rn.f32 	%f205, %f203, %f43, %f201;
	ld.shared.f32 	%f206, [%r49+120];
	fma.rn.f32 	%f207, %f206, %f41, %f187;
	ld.shared.f32 	%f208, [%r49+124];
	fma.rn.f32 	%f209, %f208, %f41, %f194;
	fma.rn.f32 	%f210, %f208, %f42, %f207;
	ld.shared.f32 	%f211, [%r49+128];
	fma.rn.f32 	%f212, %f211, %f41, %f200;
	fma.rn.f32 	%f213, %f211, %f42, %f209;
	fma.rn.f32 	%f214, %f211, %f43, %f210;
	ld.shared.f32 	%f215, [%r49+132];
	fma.rn.f32 	%f216, %f215, %f41, %f204;
	fma.rn.f32 	%f217, %f215, %f42, %f212;
	fma.rn.f32 	%f218, %f215, %f43, %f213;
	ld.shared.f32 	%f219, [%r49+136];
	fma.rn.f32 	%f220, %f219, %f42, %f216;
	fma.rn.f32 	%f221, %f219, %f43, %f217;
	ld.shared.f32 	%f222, [%r49+140];
	fma.rn.f32 	%f223, %f222, %f43, %f220;
	add.s32 	%r50, %r39, 864;
	mul.wide.u32 	%rd28, %r50, 4;
	add.s64 	%rd29, %rd9, %rd28;
	ld.global.nc.f32 	%f224, [%rd29];
	add.s32 	%r51, %r39, 960;
	mul.wide.u32 	%rd30, %r51, 4;
	add.s64 	%rd31, %rd9, %rd30;
	ld.global.nc.f32 	%f225, [%rd31];
	add.s32 	%r52, %r39, 1056;
	mul.wide.u32 	%rd32, %r52, 4;
	add.s64 	%rd33, %rd9, %rd32;
	ld.global.nc.f32 	%f226, [%rd33];
	add.s32 	%r53, %r39, 1152;
	mul.wide.u32 	%rd34, %r53, 4;
	add.s64 	%rd35, %rd9, %rd34;
	ld.global.nc.f32 	%f227, [%rd35];
	add.s32 	%r54, %r39, 1248;
	mul.wide.u32 	%rd36, %r54, 4;
	add.s64 	%rd37, %rd9, %rd36;
	ld.global.nc.f32 	%f228, [%rd37];
	add.s32 	%r55, %r39, 1344;
	mul.wide.u32 	%rd38, %r55, 4;
	add.s64 	%rd39, %rd9, %rd38;
	ld.global.nc.f32 	%f229, [%rd39];
	add.s32 	%r56, %r39, 1440;
	mul.wide.u32 	%rd40, %r56, 4;
	add.s64 	%rd41, %rd9, %rd40;
	ld.global.nc.f32 	%f230, [%rd41];
	add.s32 	%r57, %r39, 1536;
	mul.wide.u32 	%rd42, %r57, 4;
	add.s64 	%rd43, %rd9, %rd42;
	ld.global.nc.f32 	%f231, [%rd43];
	add.s32 	%r58, %r39, 1632;
	mul.wide.u32 	%rd44, %r58, 4;
	add.s64 	%rd45, %rd9, %rd44;
	ld.global.nc.f32 	%f232, [%rd45];
	ld.shared.f32 	%f233, [%r49+144];
	fma.rn.f32 	%f234, %f233, %f224, %f112;
	ld.shared.f32 	%f235, [%r49+148];
	fma.rn.f32 	%f236, %f235, %f224, %f122;
	fma.rn.f32 	%f237, %f235, %f225, %f234;
	ld.shared.f32 	%f238, [%r49+152];
	fma.rn.f32 	%f239, %f238, %f224, %f129;
	fma.rn.f32 	%f240, %f238, %f225, %f236;
	fma.rn.f32 	%f241, %f238, %f226, %f237;
	ld.shared.f32 	%f242, [%r49+156];
	fma.rn.f32 	%f243, %f242, %f224, %f133;
	fma.rn.f32 	%f244, %f242, %f225, %f239;
	fma.rn.f32 	%f245, %f242, %f226, %f240;
	ld.shared.f32 	%f246, [%r49+160];
	fma.rn.f32 	%f247, %f246, %f225, %f243;
	fma.rn.f32 	%f248, %f246, %f226, %f244;
	ld.shared.f32 	%f249, [%r49+164];
	fma.rn.f32 	%f250, %f249, %f226, %f247;
	ld.shared.f32 	%f251, [%r49+168];
	fma.rn.f32 	%f252, %f251, %f224, %f154;
	fma.rn.f32 	%f253, %f251, %f227, %f241;
	ld.shared.f32 	%f254, [%r49+172];
	fma.rn.f32 	%f255, %f254, %f224, %f164;
	fma.rn.f32 	%f256, %f254, %f225, %f252;
	fma.rn.f32 	%f257, %f254, %f227, %f245;
	fma.rn.f32 	%f258, %f254, %f228, %f253;
	ld.shared.f32 	%f259, [%r49+176];
	fma.rn.f32 	%f260, %f259, %f224, %f171;
	fma.rn.f32 	%f261, %f259, %f225, %f255;
	fma.rn.f32 	%f262, %f259, %f226, %f256;
	fma.rn.f32 	%f263, %f259, %f227, %f248;
	fma.rn.f32 	%f264, %f259, %f228, %f257;
	fma.rn.f32 	%f265, %f259, %f229, %f258;
	ld.shared.f32 	%f266, [%r49+180];
	fma.rn.f32 	%f267, %f266, %f224, %f175;
	fma.rn.f32 	%f268, %f266, %f225, %f260;
	fma.rn.f32 	%f269, %f266, %f226, %f261;
	fma.rn.f32 	%f270, %f266, %f227, %f250;
	fma.rn.f32 	%f271, %f266, %f228, %f263;
	fma.rn.f32 	%f272, %f266, %f229, %f264;
	ld.shared.f32 	%f273, [%r49+184];
	fma.rn.f32 	%f274, %f273, %f225, %f267;
	fma.rn.f32 	%f275, %f273, %f226, %f268;
	fma.rn.f32 	%f276, %f273, %f228, %f270;
	fma.rn.f32 	%f277, %f273, %f229, %f271;
	ld.shared.f32 	%f278, [%r49+188];
	fma.rn.f32 	%f279, %f278, %f226, %f274;
	fma.rn.f32 	%f280, %f278, %f229, %f276;
	ld.shared.f32 	%f281, [%r49+192];
	fma.rn.f32 	%f282, %f281, %f224, %f190;
	fma.rn.f32 	%f283, %f281, %f227, %f262;
	fma.rn.f32 	%f284, %f281, %f230, %f265;
	ld.shared.f32 	%f285, [%r49+196];
	fma.rn.f32 	%f286, %f285, %f224, %f197;
	fma.rn.f32 	%f287, %f285, %f225, %f282;
	fma.rn.f32 	%f288, %f285, %f227, %f269;
	fma.rn.f32 	%f289, %f285, %f228, %f283;
	fma.rn.f32 	%f290, %f285, %f230, %f272;
	fma.rn.f32 	%f291, %f285, %f231, %f284;
	ld.shared.f32 	%f292, [%r49+200];
	fma.rn.f32 	%f293, %f292, %f224, %f202;
	fma.rn.f32 	%f294, %f292, %f225, %f286;
	fma.rn.f32 	%f295, %f292, %f226, %f287;
	fma.rn.f32 	%f296, %f292, %f227, %f275;
	fma.rn.f32 	%f297, %f292, %f228, %f288;
	fma.rn.f32 	%f298, %f292, %f229, %f289;
	fma.rn.f32 	%f299, %f292, %f230, %f277;
	fma.rn.f32 	%f300, %f292, %f231, %f290;
	fma.rn.f32 	%f428, %f292, %f232, %f291;
	ld.shared.f32 	%f301, [%r49+204];
	fma.rn.f32 	%f302, %f301, %f224, %f205;
	fma.rn.f32 	%f303, %f301, %f225, %f293;
	fma.rn.f32 	%f304, %f301, %f226, %f294;
	fma.rn.f32 	%f305, %f301, %f227, %f279;
	fma.rn.f32 	%f306, %f301, %f228, %f296;
	fma.rn.f32 	%f307, %f301, %f229, %f297;
	fma.rn.f32 	%f308, %f301, %f230, %f280;
	fma.rn.f32 	%f309, %f301, %f231, %f299;
	fma.rn.f32 	%f427, %f301, %f232, %f300;
	ld.shared.f32 	%f310, [%r49+208];
	fma.rn.f32 	%f311, %f310, %f225, %f302;
	fma.rn.f32 	%f312, %f310, %f226, %f303;
	fma.rn.f32 	%f313, %f310, %f228, %f305;
	fma.rn.f32 	%f314, %f310, %f229, %f306;
	fma.rn.f32 	%f315, %f310, %f231, %f308;
	fma.rn.f32 	%f426, %f310, %f232, %f309;
	ld.shared.f32 	%f316, [%r49+212];
	fma.rn.f32 	%f317, %f316, %f226, %f311;
	fma.rn.f32 	%f318, %f316, %f229, %f313;
	fma.rn.f32 	%f425, %f316, %f232, %f315;
	ld.shared.f32 	%f319, [%r49+216];
	fma.rn.f32 	%f320, %f319, %f224, %f214;
	fma.rn.f32 	%f321, %f319, %f227, %f295;
	fma.rn.f32 	%f322, %f319, %f230, %f298;
	ld.shared.f32 	%f323, [%r49+220];
	fma.rn.f32 	%f324, %f323, %f224, %f218;
	fma.rn.f32 	%f325, %f323, %f225, %f320;
	fma.rn.f32 	%f326, %f323, %f227, %f304;
	fma.rn.f32 	%f327, %f323, %f228, %f321;
	fma.rn.f32 	%f328, %f323, %f230, %f307;
	fma.rn.f32 	%f329, %f323, %f231, %f322;
	ld.shared.f32 	%f330, [%r49+224];
	fma.rn.f32 	%f331, %f330, %f224, %f221;
	fma.rn.f32 	%f332, %f330, %f225, %f324;
	fma.rn.f32 	%f333, %f330, %f226, %f325;
	fma.rn.f32 	%f334, %f330, %f227, %f312;
	fma.rn.f32 	%f335, %f330, %f228, %f326;
	fma.rn.f32 	%f336, %f330, %f229, %f327;
	fma.rn.f32 	%f337, %f330, %f230, %f314;
	fma.rn.f32 	%f338, %f330, %f231, %f328;
	fma.rn.f32 	%f424, %f330, %f232, %f329;
	ld.shared.f32 	%f339, [%r49+228];
	fma.rn.f32 	%f340, %f339, %f224, %f223;
	fma.rn.f32 	%f341, %f339, %f225, %f331;
	fma.rn.f32 	%f342, %f339, %f226, %f332;
	fma.rn.f32 	%f343, %f339, %f227, %f317;
	fma.rn.f32 	%f344, %f339, %f228, %f334;
	fma.rn.f32 	%f345, %f339, %f229, %f335;
	fma.rn.f32 	%f346, %f339, %f230, %f318;
	fma.rn.f32 	%f347, %f339, %f231, %f337;
	fma.rn.f32 	%f423, %f339, %f232, %f338;
	ld.shared.f32 	%f348, [%r49+232];
	fma.rn.f32 	%f349, %f348, %f225, %f340;
	fma.rn.f32 	%f350, %f348, %f226, %f341;
	fma.rn.f32 	%f351, %f348, %f228, %f343;
	fma.rn.f32 	%f352, %f348, %f229, %f344;
	fma.rn.f32 	%f353, %f348, %f231, %f346;
	fma.rn.f32 	%f422, %f348, %f232, %f347;
	ld.shared.f32 	%f354, [%r49+236];
	fma.rn.f32 	%f355, %f354, %f226, %f349;
	fma.rn.f32 	%f356, %f354, %f229, %f351;
	fma.rn.f32 	%f421, %f354, %f232, %f353;
	ld.shared.f32 	%f357, [%r49+240];
	fma.rn.f32 	%f358, %f357, %f227, %f333;
	fma.rn.f32 	%f359, %f357, %f230, %f336;
	ld.shared.f32 	%f360, [%r49+244];
	fma.rn.f32 	%f361, %f360, %f227, %f342;
	fma.rn.f32 	%f362, %f360, %f228, %f358;
	fma.rn.f32 	%f363, %f360, %f230, %f345;
	fma.rn.f32 	%f364, %f360, %f231, %f359;
	ld.shared.f32 	%f365, [%r49+248];
	fma.rn.f32 	%f366, %f365, %f227, %f350;
	fma.rn.f32 	%f367, %f365, %f228, %f361;
	fma.rn.f32 	%f368, %f365, %f229, %f362;
	fma.rn.f32 	%f369, %f365, %f230, %f352;
	fma.rn.f32 	%f370, %f365, %f231, %f363;
	fma.rn.f32 	%f420, %f365, %f232, %f364;
	ld.shared.f32 	%f371, [%r49+252];
	fma.rn.f32 	%f372, %f371, %f227, %f355;
	fma.rn.f32 	%f373, %f371, %f228, %f366;
	fma.rn.f32 	%f374, %f371, %f229, %f367;
	fma.rn.f32 	%f375, %f371, %f230, %f356;
	fma.rn.f32 	%f376, %f371, %f231, %f369;
	fma.rn.f32 	%f419, %f371, %f232, %f370;
	ld.shared.f32 	%f377, [%r49+256];
	fma.rn.f32 	%f378, %f377, %f228, %f372;
	fma.rn.f32 	%f379, %f377, %f229, %f373;
	fma.rn.f32 	%f380, %f377, %f231, %f375;
	fma.rn.f32 	%f418, %f377, %f232, %f376;
	ld.shared.f32 	%f381, [%r49+260];
	fma.rn.f32 	%f382, %f381, %f229, %f378;
	fma.rn.f32 	%f417, %f381, %f232, %f380;
	ld.shared.f32 	%f383, [%r49+264];
	fma.rn.f32 	%f384, %f383, %f230, %f368;
	ld.shared.f32 	%f385, [%r49+268];
	fma.rn.f32 	%f386, %f385, %f230, %f374;
	fma.rn.f32 	%f387, %f385, %f231, %f384;
	ld.shared.f32 	%f388, [%r49+272];
	fma.rn.f32 	%f389, %f388, %f230, %f379;
	fma.rn.f32 	%f390, %f388, %f231, %f386;
	fma.rn.f32 	%f416, %f388, %f232, %f387;
	ld.shared.f32 	%f391, [%r49+276];
	fma.rn.f32 	%f392, %f391, %f230, %f382;
	fma.rn.f32 	%f393, %f391, %f231, %f389;
	fma.rn.f32 	%f415, %f391, %f232, %f390;
	ld.shared.f32 	%f394, [%r49+280];
	fma.rn.f32 	%f395, %f394, %f231, %f392;
	fma.rn.f32 	%f414, %f394, %f232, %f393;
	ld.shared.f32 	%f396, [%r49+284];
	fma.rn.f32 	%f413, %f396, %f232, %f395;
	add.s32 	%r73, %r73, 2;
	setp.ne.s32 	%p8, %r73, 16;
	@%p8 bra 	$L__BB2_6;
	ld.param.u64 	%rd53, [_Z6conv2dPfPKfS__param_2];
	cvta.to.global.u64 	%rd2, %rd53;
	mul.hi.u32 	%r59, %r3, 613566757;
	sub.s32 	%r60, %r3, %r59;
	shr.u32 	%r61, %r60, 1;
	add.s32 	%r62, %r61, %r59;
	shr.u32 	%r63, %r62, 2;
	mul.lo.s32 	%r64, %r63, 7;
	sub.s32 	%r65, %r3, %r64;
	shl.b32 	%r66, %r65, 2;
	mad.lo.s32 	%r26, %r29, 784, %r66;
	setp.gt.u32 	%p9, %r3, 48;
	mul.lo.s32 	%r27, %r63, 112;
	@%p9 bra 	$L__BB2_9;
	add.s32 	%r67, %r26, %r27;
	mul.wide.u32 	%rd46, %r67, 4;
	add.s64 	%rd47, %rd2, %rd46;
	atom.global.add.f32 	%f397, [%rd47], %f428;
	atom.global.add.f32 	%f398, [%rd47+4], %f427;
	atom.global.add.f32 	%f399, [%rd47+8], %f426;
	atom.global.add.f32 	%f400, [%rd47+12], %f425;
$L__BB2_9:
	setp.gt.u32 	%p10, %r3, 48;
	cvt.u64.u32 	%rd48, %r27;
	cvt.u64.u32 	%rd49, %r26;
	add.s64 	%rd50, %rd49, %rd48;
	shl.b64 	%rd51, %rd50, 2;
	add.s64 	%rd3, %rd2, %rd51;
	@%p10 bra 	$L__BB2_11;
	atom.global.add.f32 	%f401, [%rd3+112], %f424;
	atom.global.add.f32 	%f402, [%rd3+116], %f423;
	atom.global.add.f32 	%f403, [%rd3+120], %f422;
	atom.global.add.f32 	%f404, [%rd3+124], %f421;
$L__BB2_11:
	setp.gt.u32 	%p11, %r3, 48;
	@%p11 bra 	$L__BB2_13;
	atom.global.add.f32 	%f405, [%rd3+224], %f420;
	atom.global.add.f32 	%f406, [%rd3+228], %f419;
	atom.global.add.f32 	%f407, [%rd3+232], %f418;
	atom.global.add.f32 	%f408, [%rd3+236], %f417;
$L__BB2_13:
	setp.gt.u32 	%p12, %r3, 48;
	@%p12 bra 	$L__BB2_15;
	atom.global.add.f32 	%f409, [%rd3+336], %f416;
	atom.global.add.f32 	%f410, [%rd3+340], %f415;
	atom.global.add.f32 	%f411, [%rd3+344], %f414;
	atom.global.add.f32 	%f412, [%rd3+348], %f413;
$L__BB2_15:
	ret;

}


// ===== COMPILED SASS (sm_100) =====

	.target	sm_100

	.elftype	@"ET_EXEC"


//--------------------- .note.nv.tkinfo           --------------------------
	.section	.note.nv.tkinfo,"",@"SHT_NOTE"
	.sectionflags	@"SHF_NOTE_NV_TKINFO"
	.tkinfo
        /*0018*/ 	.word	0x00000002
        /*0030*/ 	.string	""
        /*0030*/ 	.string	"ptxas"
        /*0030*/ 	.string	"Cuda compilation tools, release 13.0, V13.0.88"
        /*0030*/ 	.string	"Build cuda_13.0.r13.0/compiler.36424714_0"
        /*0030*/ 	.string	"-arch sm_100 -m 64 "



//--------------------- .note.nv.cuinfo           --------------------------
	.section	.note.nv.cuinfo,"",@"SHT_NOTE"
	.sectionflags	@"SHF_NOTE_NV_CUINFO"
        /*0018*/ 	.short	0x0002
        /*001a*/ 	.short	0x0064
        /*001c*/ 	.short	0x0082
	.zero		2


//--------------------- .nv.info                  --------------------------
	.section	.nv.info,"",@"SHT_CUDA_INFO"
	.align	4


	//----- nvinfo : EIATTR_REGCOUNT
	.align		4
        /*0000*/ 	.byte	0x04, 0x2f
        /*0002*/ 	.short	(.L_1 - .L_0)
	.align		4
.L_0:
        /*0004*/ 	.word	index@(default_function_kernel0)
        /*0008*/ 	.word	0x0000002f


	//----- nvinfo : EIATTR_FRAME_SIZE
	.align		4
.L_1:
        /*000c*/ 	.byte	0x04, 0x11
        /*000e*/ 	.short	(.L_3 - .L_2)
	.align		4
.L_2:
        /*0010*/ 	.word	index@(default_function_kernel0)
        /*0014*/ 	.word	0x00000000


	//----- nvinfo : EIATTR_REGCOUNT
	.align		4
.L_3:
        /*0018*/ 	.byte	0x04, 0x2f
        /*001a*/ 	.short	(.L_5 - .L_4)
	.align		4
.L_4:
        /*001c*/ 	.word	index@(_Z9transformPfS_)
        /*0020*/ 	.word	0x00000013


	//----- nvinfo : EIATTR_FRAME_SIZE
	.align		4
.L_5:
        /*0024*/ 	.byte	0x04, 0x11
        /*0026*/ 	.short	(.L_7 - .L_6)
	.align		4
.L_6:
        /*0028*/ 	.word	index@(_Z9transformPfS_)
        /*002c*/ 	.word	0x00000000


	//----- nvinfo : EIATTR_REGCOUNT
	.align		4
.L_7:
        /*0030*/ 	.byte	0x04, 0x2f
        /*0032*/ 	.short	(.L_9 - .L_8)
	.align		4
.L_8:
        /*0034*/ 	.word	index@(_Z6conv2dPfPKfS_)
        /*0038*/ 	.word	0x00000030


	//----- nvinfo : EIATTR_FRAME_SIZE
	.align		4
.L_9:
        /*003c*/ 	.byte	0x04, 0x11
        /*003e*/ 	.short	(.L_11 - .L_10)
	.align		4
.L_10:
        /*0040*/ 	.word	index@(_Z6conv2dPfPKfS_)
        /*0044*/ 	.word	0x00000000


	//----- nvinfo : EIATTR_MIN_STACK_SIZE
	.align		4
.L_11:
        /*0048*/ 	.byte	0x04, 0x12
        /*004a*/ 	.short	(.L_13 - .L_12)
	.align		4
.L_12:
        /*004c*/ 	.word	index@(_Z6conv2dPfPKfS_)
        /*0050*/ 	.word	0x00000000


	//----- nvinfo : EIATTR_MIN_STACK_SIZE
	.align		4
.L_13:
        /*0054*/ 	.byte	0x04, 0x12
        /*0056*/ 	.short	(.L_15 - .L_14)
	.align		4
.L_14:
        /*0058*/ 	.word	index@(_Z9transformPfS_)
        /*005c*/ 	.word	0x00000000


	//----- nvinfo : EIATTR_MIN_STACK_SIZE
	.align		4
.L_15:
        /*0060*/ 	.byte	0x04, 0x12
        /*0062*/ 	.short	(.L_17 - .L_16)
	.align		4
.L_16:
        /*0064*/ 	.word	index@(default_function_kernel0)
        /*0068*/ 	.word	0x00000000
.L_17:


//--------------------- .nv.compat                --------------------------
	.section	.nv.compat,"",@"SHT_CUDA_COMPAT_INFO"
	.align	4
        /*0000*/ 	.byte	0x02, 0x09, 0x00, 0x00, 0x02, 0x02, 0x01, 0x00, 0x02, 0x05, 0x05, 0x00, 0x03, 0x07, 0x01, 0x01
        /*0010*/ 	.byte	0x02, 0x03, 0x00, 0x00, 0x02, 0x06, 0x01, 0x00, 0x04, 0x0b, 0x08, 0x00, 0x09, 0x00, 0x00, 0x00
        /*0020*/ 	.byte	0x00, 0x00, 0x00, 0x00


//--------------------- .nv.info._Z6conv2dPfPKfS_ --------------------------
	.section	.nv.info._Z6conv2dPfPKfS_,"",@"SHT_CUDA_INFO"
	.sectionflags	@""
	.align	4


	//----- nvinfo : EIATTR_CUDA_API_VERSION
	.align		4
        /*0000*/ 	.byte	0x04, 0x37
        /*0002*/ 	.short	(.L_19 - .L_18)
.L_18:
        /*0004*/ 	.word	0x00000082


	//----- nvinfo : EIATTR_KPARAM_INFO
	.align		4
.L_19:
        /*0008*/ 	.byte	0x04, 0x17
        /*000a*/ 	.short	(.L_21 - .L_20)
.L_20:
        /*000c*/ 	.word	0x00000000
        /*0010*/ 	.short	0x0002
        /*0012*/ 	.short	0x0010
        /*0014*/ 	.byte	0x00, 0xf5, 0x21, 0x00


	//----- nvinfo : EIATTR_KPARAM_INFO
	.align		4
.L_21:
        /*0018*/ 	.byte	0x04, 0x17
        /*001a*/ 	.short	(.L_23 - .L_22)
.L_22:
        /*001c*/ 	.word	0x00000000
        /*0020*/ 	.short	0x0001
        /*0022*/ 	.short	0x0008
        /*0024*/ 	.byte	0x00, 0xf5, 0x21, 0x00


	//----- nvinfo : EIATTR_KPARAM_INFO
	.align		4
.L_23:
        /*0028*/ 	.byte	0x04, 0x17
        /*002a*/ 	.short	(.L_25 - .L_24)
.L_24:
        /*002c*/ 	.word	0x00000000
        /*0030*/ 	.short	0x0000
        /*0032*/ 	.short	0x0000
        /*0034*/ 	.byte	0x00, 0xf5, 0x21, 0x00


	//----- nvinfo : EIATTR_SPARSE_MMA_MASK
	.align		4
.L_25:
        /*0038*/ 	.byte	0x03, 0x50
        /*003a*/ 	.short	0x0000


	//----- nvinfo : EIATTR_MAXREG_COUNT
	.align		4
        /*003c*/ 	.byte	0x03, 0x1b
        /*003e*/ 	.short	0x00ff


	//----- nvinfo : EIATTR_NUM_BARRIERS
	.align		4
        /*0040*/ 	.byte	0x02, 0x4c
        /*0042*/ 	.byte	0x01
	.zero		1


	//----- nvinfo : EIATTR_MERCURY_ISA_VERSION
	.align		4
        /*0044*/ 	.byte	0x03, 0x5f
        /*0046*/ 	.short	0x0101


	//----- nvinfo : EIATTR_VRC_CTA_INIT_COUNT
	.align		4
        /*0048*/ 	.byte	0x02, 0x4a
	.zero		1
	.zero		1


	//----- nvinfo : EIATTR_EXIT_INSTR_OFFSETS
	.align		4
        /*004c*/ 	.byte	0x04, 0x1c
        /*004e*/ 	.short	(.L_27 - .L_26)


	//   ....[0]....
.L_26:
        /*0050*/ 	.word	0x00001cd0


	//   ....[1]....
        /*0054*/ 	.word	0x00001d20


	//----- nvinfo : EIATTR_CRS_STACK_SIZE
	.align		4
.L_27:
        /*0058*/ 	.byte	0x04, 0x1e
        /*005a*/ 	.short	(.L_29 - .L_28)
.L_28:
        /*005c*/ 	.word	0x00000000


	//----- nvinfo : EIATTR_CBANK_PARAM_SIZE
	.align		4
.L_29:
        /*0060*/ 	.byte	0x03, 0x19
        /*0062*/ 	.short	0x0018


	//----- nvinfo : EIATTR_PARAM_CBANK
	.align		4
        /*0064*/ 	.byte	0x04, 0x0a
        /*0066*/ 	.short	(.L_31 - .L_30)
	.align		4
.L_30:
        /*0068*/ 	.word	index@(.nv.constant0._Z6conv2dPfPKfS_)
        /*006c*/ 	.short	0x0380
        /*006e*/ 	.short	0x0018


	//----- nvinfo : EIATTR_SW_WAR
	.align		4
.L_31:
        /*0070*/ 	.byte	0x04, 0x36
        /*0072*/ 	.short	(.L_33 - .L_32)
.L_32:
        /*0074*/ 	.word	0x00000008
.L_33:


//--------------------- .nv.info._Z9transformPfS_ --------------------------
	.section	.nv.info._Z9transformPfS_,"",@"SHT_CUDA_INFO"
	.sectionflags	@""
	.align	4


	//----- nvinfo : EIATTR_CUDA_API_VERSION
	.align		4
        /*0000*/ 	.byte	0x04, 0x37
        /*0002*/ 	.short	(.L_35 - .L_34)
.L_34:
        /*0004*/ 	.word	0x00000082


	//----- nvinfo : EIATTR_KPARAM_INFO
	.align		4
.L_35:
        /*0008*/ 	.byte	0x04, 0x17
        /*000a*/ 	.short	(.L_37 - .L_36)
.L_36:
        /*000c*/ 	.word	0x00000000
        /*0010*/ 	.short	0x0001
        /*0012*/ 	.short	0x0008
        /*0014*/ 	.byte	0x00, 0xf5, 0x21, 0x00


	//----- nvinfo : EIATTR_KPARAM_INFO
	.align		4
.L_37:
        /*0018*/ 	.byte	0x04, 0x17
        /*001a*/ 	.short	(.L_39 - .L_38)
.L_38:
        /*001c*/ 	.word	0x00000000
        /*0020*/ 	.short	0x0000
        /*0022*/ 	.short	0x0000
        /*0024*/ 	.byte	0x00, 0xf5, 0x21, 0x00


	//----- nvinfo : EIATTR_SPARSE_MMA_MASK
	.align		4
.L_39:
        /*0028*/ 	.byte	0x03, 0x50
        /*002a*/ 	.short	0x0000


	//----- nvinfo : EIATTR_MAXREG_COUNT
	.align		4
        /*002c*/ 	.byte	0x03, 0x1b
        /*002e*/ 	.short	0x00ff


	//----- nvinfo : EIATTR_MERCURY_ISA_VERSION
	.align		4
        /*0030*/ 	.byte	0x03, 0x5f
        /*0032*/ 	.short	0x0101


	//----- nvinfo : EIATTR_VRC_CTA_INIT_COUNT
	.align		4
        /*0034*/ 	.byte	0x02, 0x4a
	.zero		1
	.zero		1


	//----- nvinfo : EIATTR_EXIT_INSTR_OFFSETS
	.align		4
        /*0038*/ 	.byte	0x04, 0x1c
        /*003a*/ 	.short	(.L_41 - .L_40)


	//   ....[0]....
.L_40:
        /*003c*/ 	.word	0x00000060


	//   ....[1]....
        /*0040*/ 	.word	0x00000400


	//----- nvinfo : EIATTR_CRS_STACK_SIZE
	.align		4
.L_41:
        /*0044*/ 	.byte	0x04, 0x1e
        /*0046*/ 	.short	(.L_43 - .L_42)
.L_42:
        /*0048*/ 	.word	0x00000000


	//----- nvinfo : EIATTR_CBANK_PARAM_SIZE
	.align		4
.L_43:
        /*004c*/ 	.byte	0x03, 0x19
        /*004e*/ 	.short	0x0010


	//----- nvinfo : EIATTR_PARAM_CBANK
	.align		4
        /*0050*/ 	.byte	0x04, 0x0a
        /*0052*/ 	.short	(.L_45 - .L_44)
	.align		4
.L_44:
        /*0054*/ 	.word	index@(.nv.constant0._Z9transformPfS_)
        /*0058*/ 	.short	0x0380
        /*005a*/ 	.short	0x0010


	//----- nvinfo : EIATTR_SW_WAR
	.align		4
.L_45:
        /*005c*/ 	.byte	0x04, 0x36
        /*005e*/ 	.short	(.L_47 - .L_46)
.L_46:
        /*0060*/ 	.word	0x00000008
.L_47:


//--------------------- .nv.info.default_function_kernel0 --------------------------
	.section	.nv.info.default_function_kernel0,"",@"SHT_CUDA_INFO"
	.sectionflags	@""
	.align	4


	//----- nvinfo : EIATTR_CUDA_API_VERSION
	.align		4
        /*0000*/ 	.byte	0x04, 0x37
        /*0002*/ 	.short	(.L_49 - .L_48)
.L_48:
        /*0004*/ 	.word	0x00000082


	//----- nvinfo : EIATTR_KPARAM_INFO
	.align		4
.L_49:
        /*0008*/ 	.byte	0x04, 0x17
        /*000a*/ 	.short	(.L_51 - .L_50)
.L_50:
        /*000c*/ 	.word	0x00000000
        /*0010*/ 	.short	0x0002
        /*0012*/ 	.short	0x0010
        /*0014*/ 	.byte	0x00, 0xf5, 0x21, 0x00


	//----- nvinfo : EIATTR_KPARAM_INFO
	.align		4
.L_51:
        /*0018*/ 	.byte	0x04, 0x17
        /*001a*/ 	.short	(.L_53 - .L_52)
.L_52:
        /*001c*/ 	.word	0x00000000
        /*0020*/ 	.short	0x0001
        /*0022*/ 	.short	0x0008
        /*0024*/ 	.byte	0x00, 0xf5, 0x21, 0x00


	//----- nvinfo : EIATTR_KPARAM_INFO
	.align		4
.L_53:
        /*0028*/ 	.byte	0x04, 0x17
        /*002a*/ 	.short	(.L_55 - .L_54)
.L_54:
        /*002c*/ 	.word	0x00000000
        /*0030*/ 	.short	0x0000
        /*0032*/ 	.short	0x0000
        /*0034*/ 	.byte	0x00, 0xf5, 0x21, 0x00


	//----- nvinfo : EIATTR_SPARSE_MMA_MASK
	.align		4
.L_55:
        /*0038*/ 	.byte	0x03, 0x50
        /*003a*/ 	.short	0x0000


	//----- nvinfo : EIATTR_MAXREG_COUNT
	.align		4
        /*003c*/ 	.byte	0x03, 0x1b
        /*003e*/ 	.short	0x00ff


	//----- nvinfo : EIATTR_NUM_BARRIERS
	.align		4
        /*0040*/ 	.byte	0x02, 0x4c
        /*0042*/ 	.byte	0x01
	.zero		1


	//----- nvinfo : EIATTR_MERCURY_ISA_VERSION
	.align		4
        /*0044*/ 	.byte	0x03, 0x5f
        /*0046*/ 	.short	0x0101


	//----- nvinfo : EIATTR_VRC_CTA_INIT_COUNT
	.align		4
        /*0048*/ 	.byte	0x02, 0x4a
	.zero		1
	.zero		1


	//----- nvinfo : EIATTR_EXIT_INSTR_OFFSETS
	.align		4
        /*004c*/ 	.byte	0x04, 0x1c
        /*004e*/ 	.short	(.L_57 - .L_56)


	//   ....[0]....
.L_56:
        /*0050*/ 	.word	0x00001db0


	//----- nvinfo : EIATTR_CBANK_PARAM_SIZE
	.align		4
.L_57:
        /*0054*/ 	.byte	0x03, 0x19
        /*0056*/ 	.short	0x0018


	//----- nvinfo : EIATTR_PARAM_CBANK
	.align		4
        /*0058*/ 	.byte	0x04, 0x0a
        /*005a*/ 	.short	(.L_59 - .L_58)
	.align		4
.L_58:
        /*005c*/ 	.word	index@(.nv.constant0.default_function_kernel0)
        /*0060*/ 	.short	0x0380
        /*0062*/ 	.short	0x0018


	//----- nvinfo : EIATTR_SW_WAR
	.align		4
.L_59:
        /*0064*/ 	.byte	0x04, 0x36
        /*0066*/ 	.short	(.L_61 - .L_60)
.L_60:
        /*0068*/ 	.word	0x00000008
.L_61:


//--------------------- .nv.callgraph             --------------------------
	.section	.nv.callgraph,"",@"SHT_CUDA_CALLGRAPH"
	.align	4
	.sectionentsize	8
	.align		4
        /*0000*/ 	.word	0x00000000
	.align		4
        /*0004*/ 	.word	0xffffffff
	.align		4
        /*0008*/ 	.word	0x00000000
	.align		4
        /*000c*/ 	.word	0xfffffffe
	.align		4
        /*0010*/ 	.word	0x00000000
	.align		4
        /*0014*/ 	.word	0xfffffffd
	.align		4
        /*0018*/ 	.word	0x00000000
	.align		4
        /*001c*/ 	.word	0xfffffffc


//--------------------- .text._Z6conv2dPfPKfS_    --------------------------
	.section	.text._Z6conv2dPfPKfS_,"ax",@progbits
	.align	128
        .global         _Z6conv2dPfPKfS_
        .type           _Z6conv2dPfPKfS_,@function
        .size           _Z6conv2dPfPKfS_,(.L_x_21 - _Z6conv2dPfPKfS_)
        .other          _Z6conv2dPfPKfS_,@"STO_CUDA_ENTRY STV_DEFAULT"
_Z6conv2dPfPKfS_:
.text._Z6conv2dPfPKfS_:
[----:B------:R-:W-:Y:S01]  /*0000*/  LDC R1, c[0x0][0x37c] ;  /* 0x0000df00ff017b82 */ /* 0x000fe20000000800 */
[----:B------:R-:W0:Y:S07]  /*0010*/  S2R R0, SR_TID.X ;  /* 0x0000000000007919 */ /* 0x000e2e0000002100 */
[----:B------:R-:W1:Y:S01]  /*0020*/  S2UR UR9, SR_CTAID.X ;  /* 0x00000000000979c3 */ /* 0x000e620000002500 */
[----:B------:R-:W2:Y:S01]  /*0030*/  LDCU.64 UR10, c[0x0][0x358] ;  /* 0x00006b00ff0a77ac */ /* 0x000ea20008000a00 */
[----:B------:R-:W-:Y:S01]  /*0040*/  BSSY.RECONVERGENT B0, `(.L_x_0) ;  /* 0x0000028000007945 */ /* 0x000fe20003800200 */
[----:B-1----:R-:W-:-:S04]  /*0050*/  UIMAD.WIDE.U32 UR4, UR9, 0x5397829d, URZ ;  /* 0x5397829d090478a5 */ /* 0x002fc8000f8e00ff */
[----:B------:R-:W-:Y:S02]  /*0060*/  ULOP3.LUT UR8, UR5, 0x3ffffff0, URZ, 0xc0, !UPT ;  /* 0x3ffffff005087892 */ /* 0x000fe4000f8ec0ff */
[----:B------:R-:W-:Y:S01]  /*0070*/  USHF.R.U32.HI UR5, URZ, 0x4, UR5 ;  /* 0x00000004ff057899 */ /* 0x000fe20008011605 */
[----:B0-----:R-:W-:-:S03]  /*0080*/  SHF.R.U32.HI R2, RZ, 0x5, R0 ;  /* 0x00000005ff027819 */ /* 0x001fc60000011600 */
[----:B------:R-:W-:Y:S01]  /*0090*/  UIMAD UR7, UR5, -0x31, UR9 ;  /* 0xffffffcf050778a4 */ /* 0x000fe2000f8e0209 */
[----:B------:R-:W-:-:S04]  /*00a0*/  IADD3 R3, PT, PT, R2, UR8, RZ ;  /* 0x0000000802037c10 */ /* 0x000fc8000fffe0ff */
[----:B------:R-:W-:-:S04]  /*00b0*/  ISETP.GT.U32.AND P0, PT, R3, 0xbf, PT ;  /* 0x000000bf0300780c */ /* 0x000fc80003f04070 */
[----:B------:R-:W-:-:S13]  /*00c0*/  ISETP.GT.U32.OR P0, PT, R0, 0x1ff, P0 ;  /* 0x000001ff0000780c */ /* 0x000fda0000704470 */
[----:B--2---:R-:W-:Y:S05]  /*00d0*/  @P0 BRA `(.L_x_1) ;  /* 0x0000000000780947 */ /* 0x004fea0003800000 */
[----:B------:R-:W0:Y:S01]  /*00e0*/  S2R R5, SR_CTAID.X ;  /* 0x0000000000057919 */ /* 0x000e220000002500 */
[----:B------:R-:W1:Y:S01]  /*00f0*/  S2UR UR6, SR_CgaCtaId ;  /* 0x00000000000679c3 */ /* 0x000e620000008800 */
[----:B------:R-:W-:Y:S01]  /*0100*/  LOP3.LUT R6, R0, 0x1f, RZ, 0xc0, !PT ;  /* 0x0000001f00067812 */ /* 0x000fe200078ec0ff */
[----:B------:R-:W-:Y:S01]  /*0110*/  UMOV UR4, 0x400 ;  /* 0x0000040000047882 */ /* 0x000fe20000000000 */
[----:B------:R-:W-:-:S05]  /*0120*/  MOV R7, UR5 ;  /* 0x0000000500077c02 */ /* 0x000fca0008000f00 */
[----:B------:R-:W2:Y:S01]  /*0130*/  LDC R14, c[0x0][0x360] ;  /* 0x0000d800ff0e7b82 */ /* 0x000ea20000000800 */
[----:B-1----:R-:W-:-:S06]  /*0140*/  ULEA UR4, UR6, UR4, 0x18 ;  /* 0x0000000406047291 */ /* 0x002fcc000f8ec0ff */
[----:B------:R-:W-:Y:S01]  /*0150*/  LEA R8, R6, UR4, 0x2 ;  /* 0x0000000406087c11 */ /* 0x000fe2000f8e10ff */
[----:B0-----:R-:W-:-:S04]  /*0160*/  IMAD R4, R5, 0x24, R6 ;  /* 0x0000002405047824 */ /* 0x001fc800078e0206 */
[----:B------:R-:W-:Y:S01]  /*0170*/  IMAD R10, R7, -0x6e4, R4 ;  /* 0xfffff91c070a7824 */ /* 0x000fe200078e0204 */
[----:B------:R-:W-:-:S07]  /*0180*/  MOV R7, R2 ;  /* 0x0000000200077202 */ /* 0x000fce0000000f00 */
.L_x_4:
[----:B------:R-:W0:Y:S01]  /*0190*/  LDC.64 R4, c[0x0][0x380] ;  /* 0x0000e000ff047b82 */ /* 0x000e220000000a00 */
[----:B------:R-:W-:Y:S01]  /*01a0*/  BSSY.RECONVERGENT B1, `(.L_x_2) ;  /* 0x000000c000017945 */ /* 0x000fe20003800200 */
[----:B------:R-:W-:Y:S01]  /*01b0*/  IMAD R11, R3, 0x6e4, R10 ;  /* 0x000006e4030b7824 */ /* 0x000fe200078e020a */
[----:B------:R-:W-:Y:S01]  /*01c0*/  MOV R12, R6 ;  /* 0x00000006000c7202 */ /* 0x000fe20000000f00 */
[----:B------:R-:W-:-:S07]  /*01d0*/  IMAD R9, R7, 0x90, R8 ;  /* 0x0000009007097824 */ /* 0x000fce00078e0208 */
.L_x_3:
[----:B0-----:R-:W-:-:S06]  /*01e0*/  IMAD.WIDE.U32 R2, R11, 0x4, R4 ;  /* 0x000000040b027825 */ /* 0x001fcc00078e0004 */
[----:B------:R-:W3:Y:S01]  /*01f0*/  LDG.E.CONSTANT R2, desc[UR10][R2.64] ;  /* 0x0000000a02027981 */ /* 0x000ee2000c1e9900 */
[C---:B------:R-:W-:Y:S02]  /*0200*/  ISETP.GE.U32.AND P0, PT, R12.reuse, 0x4, PT ;  /* 0x000000040c00780c */ /* 0x040fe40003f06070 */
[----:B------:R-:W-:Y:S02]  /*0210*/  IADD3 R12, PT, PT, R12, 0x20, RZ ;  /* 0x000000200c0c7810 */ /* 0x000fe40007ffe0ff */
[----:B------:R-:W-:Y:S01]  /*0220*/  IADD3 R11, PT, PT, R11, 0x20, RZ ;  /* 0x000000200b0b7810 */ /* 0x000fe20007ffe0ff */
[----:B---3--:R0:W-:Y:S02]  /*0230*/  STS [R9], R2 ;  /* 0x0000000209007388 */ /* 0x0081e40000000800 */
[----:B0-----:R-:W-:-:S06]  /*0240*/  IADD3 R9, PT, PT, R9, 0x80, RZ ;  /* 0x0000008009097810 */ /* 0x001fcc0007ffe0ff */
[----:B------:R-:W-:Y:S05]  /*0250*/  @!P0 BRA `(.L_x_3) ;  /* 0xfffffffc00e08947 */ /* 0x000fea000383ffff */
[----:B------:R-:W-:Y:S05]  /*0260*/  BSYNC.RECONVERGENT B1 ;  /* 0x0000000000017941 */ /* 0x000fea0003800200 */
.L_x_2:
[----:B--2---:R-:W-:-:S04]  /*0270*/  LEA.HI R7, R14, R7, RZ, 0x1b ;  /* 0x000000070e077211 */ /* 0x004fc800078fd8ff */
[C---:B------:R-:W-:Y:S02]  /*0280*/  IADD3 R3, PT, PT, R7.reuse, UR8, RZ ;  /* 0x0000000807037c10 */ /* 0x040fe4000fffe0ff */
[----:B------:R-:W-:Y:S02]  /*0290*/  ISETP.LT.U32.AND P1, PT, R7, 0x10, PT ;  /* 0x000000100700780c */ /* 0x000fe40003f21070 */
[----:B------:R-:W-:-:S13]  /*02a0*/  ISETP.GE.U32.AND P0, PT, R3, 0xc0, PT ;  /* 0x000000c00300780c */ /* 0x000fda0003f06070 */
[----:B------:R-:W-:Y:S05]  /*02b0*/  @!P0 BRA P1, `(.L_x_4) ;  /* 0xfffffffc00b48947 */ /* 0x000fea000083ffff */
.L_x_1:
[----:B------:R-:W-:Y:S05]  /*02c0*/  BSYNC.RECONVERGENT B0 ;  /* 0x0000000000007941 */ /* 0x000fea0003800200 */
.L_x_0:
[----:B------:R-:W0:Y:S08]  /*02d0*/  S2UR UR5, SR_CgaCtaId ;  /* 0x00000000000579c3 */ /* 0x000e300000008800 */
[----:B------:R-:W-:Y:S01]  /*02e0*/  BAR.SYNC.DEFER_BLOCKING 0x0 ;  /* 0x0000000000007b1d */ /* 0x000fe20000010000 */
[----:B------:R-:W-:Y:S01]  /*02f0*/  HFMA2 R36, -RZ, RZ, 0, 0 ;  /* 0x00000000ff247431 */ /* 0x000fe200000001ff */
[----:B------:R-:W-:Y:S01]  /*0300*/  MOV R13, RZ ;  /* 0x000000ff000d7202 */ /* 0x000fe20000000f00 */
[----:B------:R-:W-:Y:S01]  /*0310*/  HFMA2 R40, -RZ, RZ, 0, 0 ;  /* 0x00000000ff287431 */ /* 0x000fe200000001ff */
[----:B------:R-:W-:Y:S01]  /*0320*/  MOV R17, RZ ;  /* 0x000000ff00117202 */ /* 0x000fe20000000f00 */
[----:B------:R-:W-:Y:S01]  /*0330*/  HFMA2 R22, -RZ, RZ, 0, 0 ;  /* 0x00000000ff167431 */ /* 0x000fe200000001ff */
[----:B------:R-:W-:Y:S01]  /*0340*/  UMOV UR4, 0x400 ;  /* 0x0000040000047882 */ /* 0x000fe20000000000 */
[----:B------:R-:W-:-:S02]  /*0350*/  CS2R R18, SRZ ;  /* 0x0000000000127805 */ /* 0x000fc4000001ff00 */
[----:B------:R-:W-:Y:S02]  /*0360*/  CS2R R32, SRZ ;  /* 0x0000000000207805 */ /* 0x000fe4000001ff00 */
[----:B------:R-:W-:Y:S02]  /*0370*/  CS2R R30, SRZ ;  /* 0x00000000001e7805 */ /* 0x000fe4000001ff00 */
[----:B------:R-:W-:Y:S02]  /*0380*/  CS2R R20, SRZ ;  /* 0x0000000000147805 */ /* 0x000fe4000001ff00 */
[----:B------:R-:W-:Y:S02]  /*0390*/  MOV R27, RZ ;  /* 0x000000ff001b7202 */ /* 0x000fe40000000f00 */
[----:B------:R-:W-:Y:S01]  /*03a0*/  CS2R R28, SRZ ;  /* 0x00000000001c7805 */ /* 0x000fe2000001ff00 */
[----:B0-----:R-:W-:-:S03]  /*03b0*/  ULEA UR5, UR5, UR4, 0x18 ;  /* 0x0000000405057291 */ /* 0x001fc6000f8ec0ff */
[----:B------:R-:W-:-:S09]  /*03c0*/  UMOV UR4, URZ ;  /* 0x000000ff00047c82 */ /* 0x000fd20008000000 */
.L_x_5:
[----:B------:R-:W0:Y:S01]  /*03d0*/  LDC.64 R38, c[0x0][0x388] ;  /* 0x0000e200ff267b82 */ /* 0x000e220000000a00 */
[----:B------:R-:W-:-:S06]  /*03e0*/  UIADD3 UR6, UPT, UPT, UR8, UR4, URZ ;  /* 0x0000000408067290 */ /* 0x000fcc000fffe0ff */
[----:B------:R-:W-:-:S05]  /*03f0*/  MOV R3, UR6 ;  /* 0x0000000600037c02 */ /* 0x000fca0008000f00 */
[----:B------:R-:W-:-:S05]  /*0400*/  IMAD R3, R3, 0x360, R0 ;  /* 0x0000036003037824 */ /* 0x000fca00078e0200 */
[C---:B------:R-:W-:Y:S02]  /*0410*/  IADD3 R15, PT, PT, R3.reuse, 0x60, RZ ;  /* 0x00000060030f7810 */ /* 0x040fe40007ffe0ff */
[C---:B------:R-:W-:Y:S01]  /*0420*/  IADD3 R11, PT, PT, R3.reuse, 0xc0, RZ ;  /* 0x000000c0030b7810 */ /* 0x040fe20007ffe0ff */
[----:B0-----:R-:W-:-:S04]  /*0430*/  IMAD.WIDE.U32 R34, R3, 0x4, R38 ;  /* 0x0000000403227825 */ /* 0x001fc800078e0026 */
[--C-:B------:R-:W-:Y:S02]  /*0440*/  IMAD.WIDE.U32 R14, R15, 0x4, R38.reuse ;  /* 0x000000040f0e7825 */ /* 0x100fe400078e0026 */
[----:B------:R-:W2:Y:S02]  /*0450*/  LDG.E.CONSTANT R34, desc[UR10][R34.64] ;  /* 0x0000000a22227981 */ /* 0x000ea4000c1e9900 */
[----:B------:R-:W-:Y:S02]  /*0460*/  IMAD.WIDE.U32 R10, R11, 0x4, R38 ;  /* 0x000000040b0a7825 */ /* 0x000fe400078e0026 */
[----:B------:R-:W3:Y:S04]  /*0470*/  LDG.E.CONSTANT R14, desc[UR10][R14.64] ;  /* 0x0000000a0e0e7981 */ /* 0x000ee8000c1e9900 */
[----:B------:R0:W4:Y:S01]  /*0480*/  LDG.E.CONSTANT R12, desc[UR10][R10.64] ;  /* 0x0000000a0a0c7981 */ /* 0x000122000c1e9900 */
[----:B------:R-:W-:-:S02]  /*0490*/  IADD3 R9, PT, PT, R3, 0x120, RZ ;  /* 0x0000012003097810 */ /* 0x000fc40007ffe0ff */
[----:B------:R-:W-:-:S03]  /*04a0*/  IADD3 R7, PT, PT, R3, 0x180, RZ ;  /* 0x0000018003077810 */ /* 0x000fc60007ffe0ff */
[----:B------:R-:W-:-:S04]  /*04b0*/  IMAD.WIDE.U32 R8, R9, 0x4, R38 ;  /* 0x0000000409087825 */ /* 0x000fc800078e0026 */
[----:B------:R-:W-:Y:S01]  /*04c0*/  IMAD.WIDE.U32 R6, R7, 0x4, R38 ;  /* 0x0000000407067825 */ /* 0x000fe200078e0026 */
[----:B------:R1:W5:Y:S04]  /*04d0*/  LDG.E.CONSTANT R16, desc[UR10][R8.64] ;  /* 0x0000000a08107981 */ /* 0x000368000c1e9900 */
[----:B------:R-:W5:Y:S01]  /*04e0*/  LDG.E.CONSTANT R25, desc[UR10][R6.64] ;  /* 0x0000000a06197981 */ /* 0x000f62000c1e9900 */
[----:B------:R-:W-:-:S05]  /*04f0*/  IADD3 R5, PT, PT, R3, 0x1e0, RZ ;  /* 0x000001e003057810 */ /* 0x000fca0007ffe0ff */
[----:B------:R-:W-:-:S05]  /*0500*/  IMAD.WIDE.U32 R4, R5, 0x4, R38 ;  /* 0x0000000405047825 */ /* 0x000fca00078e0026 */
[----:B------:R1:W5:Y:S01]  /*0510*/  LDG.E.CONSTANT R2, desc[UR10][R4.64] ;  /* 0x0000000a04027981 */ /* 0x000362000c1e9900 */
[C---:B------:R-:W-:Y:S02]  /*0520*/  IADD3 R43, PT, PT, R3.reuse, 0x240, RZ ;  /* 0x00000240032b7810 */ /* 0x040fe40007ffe0ff */
[----:B0-----:R-:W-:-:S03]  /*0530*/  IADD3 R11, PT, PT, R3, 0x2a0, RZ ;  /* 0x000002a0030b7810 */ /* 0x001fc60007ffe0ff */
[----:B------:R-:W-:-:S05]  /*0540*/  IMAD.WIDE.U32 R42, R43, 0x4, R38 ;  /* 0x000000042b2a7825 */ /* 0x000fca00078e0026 */
[----:B------:R-:W5:Y:S01]  /*0550*/  LDG.E.CONSTANT R24, desc[UR10][R42.64] ;  /* 0x0000000a2a187981 */ /* 0x000f62000c1e9900 */
[----:B------:R-:W-:Y:S01]  /*0560*/  IMAD.WIDE.U32 R10, R11, 0x4, R38 ;  /* 0x000000040b0a7825 */ /* 0x000fe200078e0026 */
[----:B------:R-:W-:-:S04]  /*0570*/  IADD3 R15, PT, PT, R3, 0x300, RZ ;  /* 0x00000300030f7810 */ /* 0x000fc80007ffe0ff */
[----:B------:R0:W5:Y:S01]  /*0580*/  LDG.E.CONSTANT R23, desc[UR10][R10.64] ;  /* 0x0000000a0a177981 */ /* 0x000162000c1e9900 */
[----:B-1----:R-:W-:-:S05]  /*0590*/  IMAD.WIDE.U32 R8, R15, 0x4, R38 ;  /* 0x000000040f087825 */ /* 0x002fca00078e0026 */
[----:B------:R4:W5:Y:S01]  /*05a0*/  LDG.E.CONSTANT R26, desc[UR10][R8.64] ;  /* 0x0000000a081a7981 */ /* 0x000962000c1e9900 */
[----:B------:R-:W-:Y:S01]  /*05b0*/  UIMAD UR6, UR4, 0x90, UR5 ;  /* 0x00000090040678a4 */ /* 0x000fe2000f8e0205 */
[----:B------:R-:W-:-:S05]  /*05c0*/  IADD3 R45, PT, PT, R3, 0x360, RZ ;  /* 0x00000360032d7810 */ /* 0x000fca0007ffe0ff */
[----:B------:R-:W-:-:S03]  /*05d0*/  IMAD.WIDE.U32 R44, R45, 0x4, R38 ;  /* 0x000000042d2c7825 */ /* 0x000fc600078e0026 */
[----:B------:R-:W2:Y:S02]  /*05e0*/  LDS.128 R4, [UR6] ;  /* 0x00000006ff047984 */ /* 0x000ea40008000c00 */
[C---:B--2---:R-:W-:Y:S01]  /*05f0*/  FFMA R15, R34.reuse, R5, R28 ;  /* 0x00000005220f7223 */ /* 0x044fe2000000001c */
[C---:B------:R-:W-:Y:S01]  /*0600*/  FFMA R29, R34.reuse, R4, R29 ;  /* 0x00000004221d7223 */ /* 0x040fe2000000001d */
[CC--:B------:R-:W-:Y:S01]  /*0610*/  FFMA R27, R34.reuse, R6.reuse, R27 ;  /* 0x00000006221b7223 */ /* 0x0c0fe2000000001b */
[----:B0-----:R-:W-:Y:S01]  /*0620*/  FFMA R11, R34, R7, R22 ;  /* 0x00000007220b7223 */ /* 0x001fe20000000016 */
[CC--:B---3--:R-:W-:Y:S01]  /*0630*/  FFMA R4, R14.reuse, R6.reuse, R15 ;  /* 0x000000060e047223 */ /* 0x0c8fe2000000000f */
[C---:B------:R-:W-:Y:S01]  /*0640*/  FFMA R29, R14.reuse, R5, R29 ;  /* 0x000000050e1d7223 */ /* 0x040fe2000000001d */
[-C--:B------:R-:W-:Y:S02]  /*0650*/  FFMA R27, R14, R7.reuse, R27 ;  /* 0x000000070e1b7223 */ /* 0x080fe4000000001b */
[C---:B----4-:R-:W-:Y:S01]  /*0660*/  FFMA R8, R12.reuse, R7, R4 ;  /* 0x000000070c087223 */ /* 0x050fe20000000004 */
[----:B------:R-:W-:-:S02]  /*0670*/  FFMA R15, R12, R6, R29 ;  /* 0x000000060c0f7223 */ /* 0x000fc4000000001d */
[----:B------:R-:W0:Y:S02]  /*0680*/  LDS.128 R4, [UR6+0x10] ;  /* 0x00001006ff047984 */ /* 0x000e240008000c00 */
[-C--:B0-----:R-:W-:Y:S01]  /*0690*/  FFMA R33, R34, R6.reuse, R33 ;  /* 0x0000000622217223 */ /* 0x081fe20000000021 */
[----:B-----5:R-:W-:Y:S01]  /*06a0*/  FFMA R6, R16, R6, R15 ;  /* 0x0000000610067223 */ /* 0x020fe2000000000f */
[-C--:B------:R-:W-:Y:S01]  /*06b0*/  FFMA R10, R14, R4.reuse, R11 ;  /* 0x000000040e0a7223 */ /* 0x080fe2000000000b */
[----:B------:R-:W-:Y:S01]  /*06c0*/  FFMA R11, R12, R4, R27 ;  /* 0x000000040c0b7223 */ /* 0x000fe2000000001b */
[-C--:B------:R-:W-:Y:S01]  /*06d0*/  FFMA R29, R34, R7.reuse, R30 ;  /* 0x00000007221d7223 */ /* 0x080fe2000000001e */
[----:B------:R-:W-:Y:S01]  /*06e0*/  FFMA R33, R14, R7, R33 ;  /* 0x000000070e217223 */ /* 0x000fe20000000021 */
[----:B------:R-:W-:Y:S01]  /*06f0*/  FFMA R9, R12, R5, R10 ;  /* 0x000000050c097223 */ /* 0x000fe2000000000a */
[-C--:B------:R-:W-:Y:S01]  /*0700*/  FFMA R8, R16, R7.reuse, R8 ;  /* 0x0000000710087223 */ /* 0x080fe20000000008 */
[----:B------:R-:W-:-:S02]  /*0710*/  FFMA R27, R25, R7, R6 ;  /* 0x00000007191b7223 */ /* 0x000fc40000000006 */
[----:B------:R-:W0:Y:S02]  /*0720*/  LDS.128 R4, [UR6+0x20] ;  /* 0x00002006ff047984 */ /* 0x000e240008000c00 */
[-C--:B0-----:R-:W-:Y:S01]  /*0730*/  FFMA R10, R16, R4.reuse, R11 ;  /* 0x00000004100a7223 */ /* 0x081fe2000000000b */
[-C--:B------:R-:W-:Y:S01]  /*0740*/  FFMA R15, R34, R4.reuse, R21 ;  /* 0x00000004220f7223 */ /* 0x080fe20000000015 */
[-C--:B------:R-:W-:Y:S01]  /*0750*/  FFMA R29, R14, R4.reuse, R29 ;  /* 0x000000040e1d7223 */ /* 0x080fe2000000001d */
[-C--:B------:R-:W-:Y:S01]  /*0760*/  FFMA R21, R12, R4.reuse, R33 ;  /* 0x000000040c157223 */ /* 0x080fe20000000021 */
[CC--:B------:R-:W-:Y:S01]  /*0770*/  FFMA R37, R25.reuse, R4.reuse, R8 ;  /* 0x0000000419257223 */ /* 0x0c0fe20000000008 */
[----:B------:R-:W-:Y:S01]  /*0780*/  FFMA R27, R2, R4, R27 ;  /* 0x00000004021b7223 */ /* 0x000fe2000000001b */
[-C--:B------:R-:W-:Y:S01]  /*0790*/  FFMA R4, R16, R5.reuse, R9 ;  /* 0x0000000510047223 */ /* 0x080fe20000000009 */
[CC--:B------:R-:W-:Y:S01]  /*07a0*/  FFMA R9, R25.reuse, R5.reuse, R10 ;  /* 0x0000000519097223 */ /* 0x0c0fe2000000000a */
[-C--:B------:R-:W-:Y:S01]  /*07b0*/  FFMA R33, R34, R5.reuse, R20 ;  /* 0x0000000522217223 */ /* 0x080fe20000000014 */
[-C--:B------:R-:W-:Y:S01]  /*07c0*/  FFMA R15, R14, R5.reuse, R15 ;  /* 0x000000050e0f7223 */ /* 0x080fe2000000000f */
[-C--:B------:R-:W-:Y:S01]  /*07d0*/  FFMA R35, R12, R5.reuse, R29 ;  /* 0x000000050c237223 */ /* 0x080fe2000000001d */
[C---:B------:R-:W-:Y:S01]  /*07e0*/  FFMA R37, R2.reuse, R5, R37 ;  /* 0x0000000502257223 */ /* 0x040fe20000000025 */
[-C--:B------:R-:W-:Y:S01]  /*07f0*/  FFMA R5, R2, R6.reuse, R9 ;  /* 0x0000000602057223 */ /* 0x080fe20000000009 */
[-C--:B------:R-:W-:Y:S01]  /*0800*/  FFMA R4, R25, R6.reuse, R4 ;  /* 0x0000000619047223 */ /* 0x080fe20000000004 */
[----:B------:R-:W0:Y:S01]  /*0810*/  LDS.128 R8, [UR6+0x30] ;  /* 0x00003006ff087984 */ /* 0x000e220008000c00 */
[-C--:B------:R-:W-:Y:S01]  /*0820*/  FFMA R29, R12, R6.reuse, R15 ;  /* 0x000000060c1d7223 */ /* 0x080fe2000000000f */
[----:B------:R-:W-:Y:S01]  /*0830*/  FFMA R33, R14, R6, R33 ;  /* 0x000000060e217223 */ /* 0x000fe20000000021 */
[----:B------:R-:W-:-:S03]  /*0840*/  FFMA R15, R2, R7, R4 ;  /* 0x00000007020f7223 */ /* 0x000fc60000000004 */
[----:B------:R-:W-:Y:S01]  /*0850*/  FFMA R33, R12, R7, R33 ;  /* 0x000000070c217223 */ /* 0x000fe20000000021 */
[-C--:B0-----:R-:W-:Y:S01]  /*0860*/  FFMA R31, R34, R8.reuse, R31 ;  /* 0x00000008221f7223 */ /* 0x081fe2000000001f */
[-C--:B------:R-:W-:Y:S01]  /*0870*/  FFMA R4, R16, R8.reuse, R21 ;  /* 0x0000000810047223 */ /* 0x080fe20000000015 */
[----:B------:R-:W-:Y:S01]  /*0880*/  FFMA R8, R24, R8, R27 ;  /* 0x0000000818087223 */ /* 0x000fe2000000001b */
[-C--:B------:R-:W-:Y:S01]  /*0890*/  FFMA R6, R16, R9.reuse, R35 ;  /* 0x0000000910067223 */ /* 0x080fe20000000023 */
[-C--:B------:R-:W-:Y:S01]  /*08a0*/  FFMA R27, R14, R9.reuse, R31 ;  /* 0x000000090e1b7223 */ /* 0x080fe2000000001f */
[-C--:B------:R-:W-:Y:S01]  /*08b0*/  FFMA R31, R25, R9.reuse, R4 ;  /* 0x00000009191f7223 */ /* 0x080fe20000000004 */
[-C--:B------:R-:W-:Y:S01]  /*08c0*/  FFMA R4, R24, R9.reuse, R37 ;  /* 0x0000000918047223 */ /* 0x080fe20000000025 */
[-C--:B------:R-:W-:Y:S01]  /*08d0*/  FFMA R41, R34, R9.reuse, R32 ;  /* 0x0000000922297223 */ /* 0x080fe20000000020 */
[----:B------:R-:W-:Y:S01]  /*08e0*/  FFMA R35, R23, R9, R8 ;  /* 0x0000000917237223 */ /* 0x000fe20000000008 */
[-C--:B------:R-:W-:Y:S01]  /*08f0*/  FFMA R9, R25, R10.reuse, R6 ;  /* 0x0000000a19097223 */ /* 0x080fe20000000006 */
[-C--:B------:R-:W-:Y:S01]  /*0900*/  FFMA R20, R24, R10.reuse, R5 ;  /* 0x0000000a18147223 */ /* 0x080fe20000000005 */
[-C--:B------:R-:W-:Y:S01]  /*0910*/  FFMA R37, R23, R10.reuse, R4 ;  /* 0x0000000a17257223 */ /* 0x080fe20000000004 */
[-C--:B------:R-:W-:Y:S01]  /*0920*/  FFMA R27, R12, R10.reuse, R27 ;  /* 0x0000000a0c1b7223 */ /* 0x080fe2000000001b */
[----:B------:R-:W0:Y:S01]  /*0930*/  LDS.128 R4, [UR6+0x40] ;  /* 0x00004006ff047984 */ /* 0x000e220008000c00 */
[-C--:B------:R-:W-:Y:S01]  /*0940*/  FFMA R8, R16, R10.reuse, R29 ;  /* 0x0000000a10087223 */ /* 0x080fe2000000001d */
[-C--:B------:R-:W-:Y:S01]  /*0950*/  FFMA R41, R14, R10.reuse, R41 ;  /* 0x0000000a0e297223 */ /* 0x080fe20000000029 */
[-C--:B------:R-:W-:Y:S01]  /*0960*/  FFMA R31, R2, R10.reuse, R31 ;  /* 0x0000000a021f7223 */ /* 0x080fe2000000001f */
[CC--:B------:R-:W-:Y:S01]  /*0970*/  FFMA R21, R34.reuse, R10.reuse, R19 ;  /* 0x0000000a22157223 */ /* 0x0c0fe20000000013 */
[-C--:B------:R-:W-:Y:S01]  /*0980*/  FFMA R29, R34, R11.reuse, R18 ;  /* 0x0000000b221d7223 */ /* 0x080fe20000000012 */
[----:B------:R-:W-:Y:S01]  /*0990*/  FFMA R35, R26, R10, R35 ;  /* 0x0000000a1a237223 */ /* 0x000fe20000000023 */
[-C--:B------:R-:W-:Y:S01]  /*09a0*/  FFMA R19, R25, R11.reuse, R8 ;  /* 0x0000000b19137223 */ /* 0x080fe20000000008 */
[-C--:B------:R-:W-:Y:S01]  /*09b0*/  FFMA R41, R12, R11.reuse, R41 ;  /* 0x0000000b0c297223 */ /* 0x080fe20000000029 */
[-C--:B------:R-:W-:Y:S01]  /*09c0*/  FFMA R10, R16, R11.reuse, R33 ;  /* 0x0000000b100a7223 */ /* 0x080fe20000000021 */
[-C--:B------:R-:W-:Y:S01]  /*09d0*/  FFMA R9, R2, R11.reuse, R9 ;  /* 0x0000000b02097223 */ /* 0x080fe20000000009 */
[-C--:B------:R-:W-:Y:S01]  /*09e0*/  FFMA R8, R24, R11.reuse, R15 ;  /* 0x0000000b18087223 */ /* 0x080fe2000000000f */
[-C--:B------:R-:W-:Y:S01]  /*09f0*/  FFMA R30, R26, R11.reuse, R37 ;  /* 0x0000000b1a1e7223 */ /* 0x080fe20000000025 */
[-C--:B------:R-:W-:Y:S01]  /*0a00*/  FFMA R21, R14, R11.reuse, R21 ;  /* 0x0000000b0e157223 */ /* 0x080fe20000000015 */
        /* <DEDUP_REMOVED lines=13> */
[----:B------:R-:W0:Y:S01]  /*0ae0*/  LDS.128 R8, [UR6+0x50] ;  /* 0x00005006ff087984 */ /* 0x000e220008000c00 */
[-C--:B------:R-:W-:Y:S01]  /*0af0*/  FFMA R21, R12, R4.reuse, R21 ;  /* 0x000000040c157223 */ /* 0x080fe20000000015 */
[-C--:B------:R-:W-:Y:S01]  /*0b00*/  FFMA R19, R2, R4.reuse, R19 ;  /* 0x0000000402137223 */ /* 0x080fe20000000013 */
[----:B------:R-:W-:Y:S01]  /*0b10*/  FFMA R33, R26, R4, R33 ;  /* 0x000000041a217223 */ /* 0x000fe20000000021 */
[-C--:B------:R-:W-:Y:S01]  /*0b20*/  FFMA R29, R12, R5.reuse, R29 ;  /* 0x000000050c1d7223 */ /* 0x080fe2000000001d */
[-C--:B------:R-:W-:Y:S01]  /*0b30*/  FFMA R27, R2, R5.reuse, R27 ;  /* 0x00000005021b7223 */ /* 0x080fe2000000001b */
[----:B------:R-:W-:Y:S01]  /*0b40*/  FFMA R28, R26, R5, R7 ;  /* 0x000000051a1c7223 */ /* 0x000fe20000000007 */
[CC--:B0-----:R-:W-:Y:S01]  /*0b50*/  FFMA R4, R34.reuse, R8.reuse, R13 ;  /* 0x0000000822047223 */ /* 0x0c1fe2000000000d */
[-C--:B------:R-:W-:Y:S01]  /*0b60*/  FFMA R13, R34, R9.reuse, R36 ;  /* 0x00000009220d7223 */ /* 0x080fe20000000024 */
[-C--:B------:R-:W-:Y:S01]  /*0b70*/  FFMA R20, R14, R8.reuse, R37 ;  /* 0x000000080e147223 */ /* 0x080fe20000000025 */
[----:B------:R-:W-:Y:S01]  /*0b80*/  FFMA R15, R2, R8, R15 ;  /* 0x00000008020f7223 */ /* 0x000fe2000000000f */
[CC--:B------:R-:W-:Y:S01]  /*0b90*/  FFMA R5, R14.reuse, R9.reuse, R4 ;  /* 0x000000090e057223 */ /* 0x0c0fe20000000004 */
[----:B------:R-:W-:Y:S01]  /*0ba0*/  FFMA R32, R14, R10, R13 ;  /* 0x0000000a0e207223 */ /* 0x000fe2000000000d */
[C---:B------:R-:W-:Y:S01]  /*0bb0*/  FFMA R13, R12.reuse, R8, R17 ;  /* 0x000000080c0d7223 */ /* 0x040fe20000000011 */
[C---:B------:R-:W-:Y:S01]  /*0bc0*/  FFMA R20, R12.reuse, R9, R20 ;  /* 0x000000090c147223 */ /* 0x040fe20000000014 */
[C---:B------:R-:W-:Y:S01]  /*0bd0*/  FFMA R17, R12.reuse, R10, R5 ;  /* 0x0000000a0c117223 */ /* 0x040fe20000000005 */
[----:B------:R-:W-:Y:S01]  /*0be0*/  FFMA R32, R12, R11, R32 ;  /* 0x0000000b0c207223 */ /* 0x000fe20000000020 */
[----:B------:R-:W0:Y:S01]  /*0bf0*/  LDS.128 R4, [UR6+0x60] ;  /* 0x00006006ff047984 */ /* 0x000e220008000c00 */
        /* <DEDUP_REMOVED lines=12> */
[C---:B------:R-:W-:Y:S01]  /*0cc0*/  FFMA R21, R2.reuse, R9, R21 ;  /* 0x0000000902157223 */ /* 0x040fe20000000015 */
[-C--:B------:R-:W-:Y:S01]  /*0cd0*/  FFMA R27, R2, R10.reuse, R29 ;  /* 0x0000000a021b7223 */ /* 0x080fe2000000001d */
[----:B------:R-:W-:Y:S01]  /*0ce0*/  FFMA R29, R26, R10, R37 ;  /* 0x0000000a1a1d7223 */ /* 0x000fe20000000025 */
[-C--:B------:R-:W-:Y:S01]  /*0cf0*/  FFMA R9, R2, R11.reuse, R8 ;  /* 0x0000000b02097223 */ /* 0x080fe20000000008 */
[----:B------:R-:W-:Y:S01]  /*0d00*/  FFMA R19, R26, R11, R19 ;  /* 0x0000000b1a137223 */ /* 0x000fe20000000013 */
[----:B------:R-:W2:Y:S01]  /*0d10*/  LDG.E.CONSTANT R22, desc[UR10][R44.64] ;  /* 0x0000000a2c167981 */ /* 0x000ea2000c1e9900 */
[-C--:B0-----:R-:W-:Y:S01]  /*0d20*/  FFMA R8, R16, R4.reuse, R13 ;  /* 0x0000000410087223 */ /* 0x081fe2000000000d */
[----:B------:R-:W-:Y:S01]  /*0d30*/  FFMA R10, R24, R4, R15 ;  /* 0x00000004180a7223 */ /* 0x000fe2000000000f */
[-C--:B------:R-:W-:Y:S01]  /*0d40*/  FFMA R4, R16, R6.reuse, R17 ;  /* 0x0000000610047223 */ /* 0x080fe20000000011 */
[----:B------:R-:W0:Y:S01]  /*0d50*/  LDS.128 R12, [UR6+0x70] ;  /* 0x00007006ff0c7984 */ /* 0x000e220008000c00 */
[-C--:B------:R-:W-:Y:S01]  /*0d60*/  FFMA R17, R25, R5.reuse, R8 ;  /* 0x0000000519117223 */ /* 0x080fe20000000008 */
[-C--:B------:R-:W-:Y:S01]  /*0d70*/  FFMA R8, R24, R5.reuse, R21 ;  /* 0x0000000518087223 */ /* 0x080fe20000000015 */
[C---:B------:R-:W-:Y:S01]  /*0d80*/  FFMA R11, R16.reuse, R5, R20 ;  /* 0x00000005100b7223 */ /* 0x040fe20000000014 */
[----:B------:R-:W-:Y:S01]  /*0d90*/  FFMA R32, R16, R7, R32 ;  /* 0x0000000710207223 */ /* 0x000fe20000000020 */
[C---:B------:R-:W-:Y:S01]  /*0da0*/  FFMA R21, R23.reuse, R5, R10 ;  /* 0x0000000517157223 */ /* 0x040fe2000000000a */
[-C--:B------:R-:W-:Y:S01]  /*0db0*/  FFMA R43, R23, R6.reuse, R8 ;  /* 0x00000006172b7223 */ /* 0x080fe20000000008 */
[-C--:B------:R-:W-:Y:S01]  /*0dc0*/  FFMA R11, R25, R6.reuse, R11 ;  /* 0x00000006190b7223 */ /* 0x080fe2000000000b */
[-C--:B------:R-:W-:Y:S01]  /*0dd0*/  FFMA R10, R24, R6.reuse, R27 ;  /* 0x00000006180a7223 */ /* 0x080fe2000000001b */
[-C--:B------:R-:W-:Y:S01]  /*0de0*/  FFMA R5, R2, R6.reuse, R17 ;  /* 0x0000000602057223 */ /* 0x080fe20000000011 */
[-C--:B------:R-:W-:Y:S01]  /*0df0*/  FFMA R16, R26, R7.reuse, R43 ;  /* 0x000000071a107223 */ /* 0x080fe2000000002b */
[C---:B------:R-:W-:Y:S01]  /*0e00*/  IADD3 R43, PT, PT, R3.reuse, 0x3c0, RZ ;  /* 0x000003c0032b7810 */ /* 0x040fe20007ffe0ff */
[-C--:B------:R-:W-:Y:S01]  /*0e10*/  FFMA R27, R2, R7.reuse, R11 ;  /* 0x00000007021b7223 */ /* 0x080fe2000000000b */
[----:B------:R-:W-:Y:S01]  /*0e20*/  FFMA R11, R24, R7, R9 ;  /* 0x00000007180b7223 */ /* 0x000fe20000000009 */
[----:B------:R-:W-:Y:S01]  /*0e30*/  IADD3 R9, PT, PT, R3, 0x420, RZ ;  /* 0x0000042003097810 */ /* 0x000fe20007ffe0ff */
[----:B------:R-:W-:Y:S01]  /*0e40*/  FFMA R17, R26, R6, R21 ;  /* 0x000000061a117223 */ /* 0x000fe20000000015 */
[----:B------:R-:W-:-:S04]  /*0e50*/  IMAD.WIDE.U32 R42, R43, 0x4, R38 ;  /* 0x000000042b2a7825 */ /* 0x000fc800078e0026 */
[-C--:B------:R-:W-:Y:S01]  /*0e60*/  FFMA R41, R25, R7.reuse, R4 ;  /* 0x0000000719297223 */ /* 0x080fe20000000004 */
[----:B------:R-:W-:Y:S01]  /*0e70*/  FFMA R37, R23, R7, R10 ;  /* 0x0000000717257223 */ /* 0x000fe2000000000a */
[----:B------:R-:W-:Y:S01]  /*0e80*/  IMAD.WIDE.U32 R8, R9, 0x4, R38 ;  /* 0x0000000409087825 */ /* 0x000fe200078e0026 */
[----:B------:R-:W3:Y:S01]  /*0e90*/  LDG.E.CONSTANT R21, desc[UR10][R42.64] ;  /* 0x0000000a2a157981 */ /* 0x000ee2000c1e9900 */
[----:B------:R-:W-:-:S03]  /*0ea0*/  IADD3 R7, PT, PT, R3, 0x480, RZ ;  /* 0x0000048003077810 */ /* 0x000fc60007ffe0ff */
[----:B------:R1:W4:Y:S02]  /*0eb0*/  LDG.E.CONSTANT R20, desc[UR10][R8.64] ;  /* 0x0000000a08147981 */ /* 0x000324000c1e9900 */
[----:B------:R-:W-:-:S06]  /*0ec0*/  IMAD.WIDE.U32 R6, R7, 0x4, R38 ;  /* 0x0000000407067825 */ /* 0x000fcc00078e0026 */
[----:B------:R-:W5:Y:S01]  /*0ed0*/  LDG.E.CONSTANT R7, desc[UR10][R6.64] ;  /* 0x0000000a06077981 */ /* 0x000f62000c1e9900 */
[----:B0-----:R-:W-:Y:S01]  /*0ee0*/  FFMA R10, R24, R14, R5 ;  /* 0x0000000e180a7223 */ /* 0x001fe20000000005 */
[-C--:B------:R-:W-:Y:S01]  /*0ef0*/  FFMA R5, R2, R12.reuse, R41 ;  /* 0x0000000c02057223 */ /* 0x080fe20000000029 */
[----:B------:R-:W-:Y:S01]  /*0f00*/  IADD3 R41, PT, PT, R3, 0x4e0, RZ ;  /* 0x000004e003297810 */ /* 0x000fe20007ffe0ff */
[----:B------:R-:W-:Y:S01]  /*0f10*/  FFMA R32, R25, R12, R32 ;  /* 0x0000000c19207223 */ /* 0x000fe20000000020 */
[-C--:B------:R-:W-:Y:S01]  /*0f20*/  FFMA R4, R24, R15.reuse, R27 ;  /* 0x0000000f18047223 */ /* 0x080fe2000000001b */
[----:B------:R-:W-:Y:S02]  /*0f30*/  FFMA R15, R23, R15, R10 ;  /* 0x0000000f170f7223 */ /* 0x000fe4000000000a */
[----:B------:R-:W-:-:S04]  /*0f40*/  IMAD.WIDE.U32 R40, R41, 0x4, R38 ;  /* 0x0000000429287825 */ /* 0x000fc800078e0026 */
[-C--:B------:R-:W-:Y:S01]  /*0f50*/  FFMA R27, R23, R12.reuse, R11 ;  /* 0x0000000c171b7223 */ /* 0x080fe2000000000b */
[-C--:B------:R-:W-:Y:S01]  /*0f60*/  FFMA R14, R2, R13.reuse, R32 ;  /* 0x0000000d020e7223 */ /* 0x080fe20000000020 */
[----:B-1----:R-:W0:Y:S04]  /*0f70*/  LDS.128 R8, [UR6+0x80] ;  /* 0x00008006ff087984 */ /* 0x002e280008000c00 */
[----:B------:R1:W5:Y:S01]  /*0f80*/  LDG.E.CONSTANT R2, desc[UR10][R40.64] ;  /* 0x0000000a28027981 */ /* 0x000362000c1e9900 */
[C---:B------:R-:W-:Y:S01]  /*0f90*/  FFMA R27, R26.reuse, R13, R27 ;  /* 0x0000000d1a1b7223 */ /* 0x040fe2000000001b */
[----:B------:R-:W-:Y:S01]  /*0fa0*/  IADD3 R13, PT, PT, R3, 0x540, RZ ;  /* 0x00000540030d7810 */ /* 0x000fe20007ffe0ff */
[----:B------:R-:W-:-:S04]  /*0fb0*/  FFMA R37, R26, R12, R37 ;  /* 0x0000000c1a257223 */ /* 0x000fc80000000025 */
[----:B------:R-:W-:Y:S01]  /*0fc0*/  IMAD.WIDE.U32 R12, R13, 0x4, R38 ;  /* 0x000000040d0c7825 */ /* 0x000fe200078e0026 */
[----:B------:R-:W-:-:S04]  /*0fd0*/  IADD3 R43, PT, PT, R3, 0x5a0, RZ ;  /* 0x000005a0032b7810 */ /* 0x000fc80007ffe0ff */
[----:B------:R0:W5:Y:S01]  /*0fe0*/  LDG.E.CONSTANT R6, desc[UR10][R12.64] ;  /* 0x0000000a0c067981 */ /* 0x000162000c1e9900 */
[----:B-1----:R-:W-:Y:S01]  /*0ff0*/  IADD3 R41, PT, PT, R3, 0x600, RZ ;  /* 0x0000060003297810 */ /* 0x002fe20007ffe0ff */
[----:B------:R-:W-:Y:S01]  /*1000*/  IMAD.WIDE.U32 R42, R43, 0x4, R38 ;  /* 0x000000042b2a7825 */ /* 0x000fe200078e0026 */
[----:B------:R-:W-:-:S03]  /*1010*/  IADD3 R3, PT, PT, R3, 0x660, RZ ;  /* 0x0000066003037810 */ /* 0x000fc60007ffe0ff */
[----:B------:R-:W-:-:S04]  /*1020*/  IMAD.WIDE.U32 R40, R41, 0x4, R38 ;  /* 0x0000000429287825 */ /* 0x000fc800078e0026 */
[----:B------:R-:W-:-:S05]  /*1030*/  IMAD.WIDE.U32 R38, R3, 0x4, R38 ;  /* 0x0000000403267825 */ /* 0x000fca00078e0026 */
[----:B------:R1:W5:Y:S01]  /*1040*/  LDG.E.CONSTANT R3, desc[UR10][R38.64] ;  /* 0x0000000a26037981 */ /* 0x000362000c1e9900 */
[C---:B0-----:R-:W-:Y:S01]  /*1050*/  FFMA R32, R24.reuse, R8, R5 ;  /* 0x0000000818207223 */ /* 0x041fe20000000005 */
[----:B------:R-:W-:-:S03]  /*1060*/  FFMA R5, R24, R9, R14 ;  /* 0x0000000918057223 */ /* 0x000fc6000000000e */
[C---:B------:R-:W-:Y:S01]  /*1070*/  FFMA R25, R23.reuse, R9, R32 ;  /* 0x0000000917197223 */ /* 0x040fe20000000020 */
[C---:B------:R-:W-:Y:S02]  /*1080*/  FFMA R32, R23.reuse, R10, R5 ;  /* 0x0000000a17207223 */ /* 0x040fe40000000005 */
[----:B------:R-:W5:Y:S01]  /*1090*/  LDG.E.CONSTANT R5, desc[UR10][R42.64] ;  /* 0x0000000a2a057981 */ /* 0x000f62000c1e9900 */
[----:B------:R-:W-:-:S03]  /*10a0*/  FFMA R24, R23, R8, R4 ;  /* 0x0000000817187223 */ /* 0x000fc60000000004 */
[----:B------:R-:W5:Y:S01]  /*10b0*/  LDG.E.CONSTANT R4, desc[UR10][R40.64] ;  /* 0x0000000a28047981 */ /* 0x000f62000c1e9900 */
[----:B------:R-:W-:-:S03]  /*10c0*/  FFMA R23, R26, R8, R15 ;  /* 0x000000081a177223 */ /* 0x000fc6000000000f */
[----:B------:R-:W2:Y:S01]  /*10d0*/  LDS.128 R12, [UR6+0x90] ;  /* 0x00009006ff0c7984 */ /* 0x000ea20008000c00 */
[C---:B------:R-:W-:Y:S01]  /*10e0*/  FFMA R24, R26.reuse, R9, R24 ;  /* 0x000000091a187223 */ /* 0x040fe20000000018 */
[C---:B------:R-:W-:Y:S01]  /*10f0*/  FFMA R25, R26.reuse, R10, R25 ;  /* 0x0000000a1a197223 */ /* 0x040fe20000000019 */
[----:B------:R-:W-:Y:S02]  /*1100*/  FFMA R26, R26, R11, R32 ;  /* 0x0000000b1a1a7223 */ /* 0x000fe40000000020 */
[----:B------:R-:W0:Y:S01]  /*1110*/  LDS.128 R8, [UR6+0xa0] ;  /* 0x0000a006ff087984 */ /* 0x000e220008000c00 */
[C---:B--2---:R-:W-:Y:S01]  /*1120*/  FFMA R12, R22.reuse, R12, R35 ;  /* 0x0000000c160c7223 */ /* 0x044fe20000000023 */
[C---:B------:R-:W-:Y:S01]  /*1130*/  FFMA R30, R22.reuse, R13, R30 ;  /* 0x0000000d161e7223 */ /* 0x040fe2000000001e */
[C---:B0-----:R-:W-:Y:S02]  /*1140*/  FFMA R18, R22.reuse, R11, R18 ;  /* 0x0000000b16127223 */ /* 0x041fe40000000012 */
[C---:B---3--:R-:W-:Y:S01]  /*1150*/  FFMA R13, R21.reuse, R13, R12 ;  /* 0x0000000d150d7223 */ /* 0x048fe2000000000c */
[CC--:B------:R-:W-:Y:S01]  /*1160*/  FFMA R12, R22.reuse, R14.reuse, R33 ;  /* 0x0000000e160c7223 */ /* 0x0c0fe20000000021 */
[CC--:B------:R-:W-:Y:S01]  /*1170*/  FFMA R30, R21.reuse, R14.reuse, R30 ;  /* 0x0000000e151e7223 */ /* 0x0c0fe2000000001e */
[-C--:B------:R-:W-:Y:S01]  /*1180*/  FFMA R33, R22, R15.reuse, R28 ;  /* 0x0000000f16217223 */ /* 0x080fe2000000001c */
[C---:B----4-:R-:W-:Y:S01]  /*1190*/  FFMA R32, R20.reuse, R14, R13 ;  /* 0x0000000e14207223 */ /* 0x050fe2000000000d */
[-C--:B------:R-:W-:Y:S01]  /*11a0*/  FFMA R35, R21, R15.reuse, R12 ;  /* 0x0000000f15237223 */ /* 0x080fe2000000000c */
[----:B------:R-:W-:-:S02]  /*11b0*/  FFMA R34, R20, R15, R30 ;  /* 0x0000000f14227223 */ /* 0x000fc4000000001e */
[----:B------:R-:W0:Y:S01]  /*11c0*/  LDS.128 R12, [UR6+0xb0] ;  /* 0x0000b006ff0c7984 */ /* 0x000e220008000c00 */
[-C--:B------:R-:W-:Y:S01]  /*11d0*/  FFMA R30, R21, R8.reuse, R33 ;  /* 0x00000008151e7223 */ /* 0x080fe20000000021 */
[----:B------:R-:W-:Y:S01]  /*11e0*/  FFMA R28, R20, R8, R35 ;  /* 0x00000008141c7223 */ /* 0x000fe20000000023 */
[-C--:B------:R-:W-:Y:S01]  /*11f0*/  FFMA R8, R22, R10.reuse, R31 ;  /* 0x0000000a16087223 */ /* 0x080fe2000000001f */
[C---:B-----5:R-:W-:Y:S01]  /*1200*/  FFMA R33, R7.reuse, R10, R32 ;  /* 0x0000000a07217223 */ /* 0x060fe20000000020 */
[----:B------:R-:W-:Y:S01]  /*1210*/  FFMA R30, R20, R9, R30 ;  /* 0x00000009141e7223 */ /* 0x000fe2000000001e */
[-C--:B------:R-:W-:Y:S01]  /*1220*/  FFMA R31, R7, R11.reuse, R34 ;  /* 0x0000000b071f7223 */ /* 0x080fe20000000022 */
[CC--:B------:R-:W-:Y:S01]  /*1230*/  FFMA R35, R21.reuse, R11.reuse, R8 ;  /* 0x0000000b15237223 */ /* 0x0c0fe20000000008 */
[----:B------:R-:W-:Y:S02]  /*1240*/  FFMA R33, R2, R11, R33 ;  /* 0x0000000b02217223 */ /* 0x000fe40000000021 */
[----:B------:R-:W1:Y:S01]  /*1250*/  LDS.128 R8, [UR6+0xc0] ;  /* 0x0000c006ff087984 */ /* 0x000e620008000c00 */
[-C--:B0-----:R-:W-:Y:S01]  /*1260*/  FFMA R32, R22, R12.reuse, R29 ;  /* 0x0000000c16207223 */ /* 0x081fe2000000001d */
        /* <DEDUP_REMOVED lines=9> */
[----:B------:R-:W-:Y:S01]  /*1300*/  FFMA R35, R2, R13, R35 ;  /* 0x0000000d02237223 */ /* 0x000fe20000000023 */
[----:B------:R-:W-:-:S02]  /*1310*/  FFMA R12, R21, R14, R12 ;  /* 0x0000000e150c7223 */ /* 0x000fc4000000000c */
[-C--:B------:R-:W-:Y:S01]  /*1320*/  FFMA R29, R2, R14.reuse, R29 ;  /* 0x0000000e021d7223 */ /* 0x080fe2000000001d */
[-C--:B------:R-:W-:Y:S01]  /*1330*/  FFMA R30, R20, R14.reuse, R19 ;  /* 0x0000000e141e7223 */ /* 0x080fe20000000013 */
[----:B------:R-:W-:Y:S01]  /*1340*/  FFMA R28, R6, R14, R35 ;  /* 0x0000000e061c7223 */ /* 0x000fe20000000023 */
[----:B------:R-:W-:Y:S01]  /*1350*/  FFMA R14, R20, R15, R12 ;  /* 0x0000000f140e7223 */ /* 0x000fe2000000000c */
[C---:B------:R-:W-:Y:S01]  /*1360*/  FFMA R36, R6.reuse, R13, R31 ;  /* 0x0000000d06247223 */ /* 0x040fe2000000001f */
[----:B------:R-:W-:Y:S01]  /*1370*/  FFMA R12, R6, R15, R29 ;  /* 0x0000000f060c7223 */ /* 0x000fe2000000001d */
[CC--:B-1----:R-:W-:Y:S01]  /*1380*/  FFMA R38, R22.reuse, R8.reuse, R17 ;  /* 0x0000000816267223 */ /* 0x0c2fe20000000011 */
        /* <DEDUP_REMOVED lines=24> */
[----:B------:R-:W-:-:S02]  /*1510*/  FFMA R8, R4, R11, R13 ;  /* 0x0000000b04087223 */ /* 0x000fc4000000000d */
[----:B------:R-:W1:Y:S01]  /*1520*/  LDS.128 R12, [UR6+0xe0] ;  /* 0x0000e006ff0c7984 */ /* 0x000e620008000c00 */
[-C--:B------:R-:W-:Y:S01]  /*1530*/  FFMA R36, R20, R11.reuse, R31 ;  /* 0x0000000b14247223 */ /* 0x080fe2000000001f */
[----:B------:R-:W-:Y:S01]  /*1540*/  FFMA R28, R3, R11, R28 ;  /* 0x0000000b031c7223 */ /* 0x000fe2000000001c */
[CC--:B0-----:R-:W-:Y:S01]  /*1550*/  FFMA R38, R22.reuse, R18.reuse, R23 ;  /* 0x0000001216267223 */ /* 0x0c1fe20000000017 */
        /* <DEDUP_REMOVED lines=11> */
[----:B------:R-:W-:Y:S01]  /*1610*/  FFMA R34, R6, R16, R27 ;  /* 0x0000001006227223 */ /* 0x000fe2000000001b */
[----:B-1----:R-:W-:Y:S01]  /*1620*/  FFMA R38, R22, R12, R25 ;  /* 0x0000000c16267223 */ /* 0x002fe20000000019 */
[-C--:B------:R-:W-:Y:S01]  /*1630*/  FFMA R30, R20, R16.reuse, R41 ;  /* 0x00000010141e7223 */ /* 0x080fe20000000029 */
[C---:B------:R-:W-:Y:S01]  /*1640*/  FFMA R27, R3.reuse, R16, R8 ;  /* 0x00000010031b7223 */ /* 0x040fe20000000008 */
[----:B------:R-:W-:Y:S01]  /*1650*/  FFMA R25, R22, R13, R26 ;  /* 0x0000000d16197223 */ /* 0x000fe2000000001a */
[-C--:B------:R-:W-:Y:S01]  /*1660*/  FFMA R16, R20, R17.reuse, R37 ;  /* 0x0000001114107223 */ /* 0x080fe20000000025 */
[-C--:B------:R-:W-:Y:S01]  /*1670*/  FFMA R36, R6, R17.reuse, R19 ;  /* 0x0000001106247223 */ /* 0x080fe20000000013 */
[----:B------:R-:W-:Y:S01]  /*1680*/  FFMA R22, R3, R17, R32 ;  /* 0x0000001103167223 */ /* 0x000fe20000000020 */
[-C--:B------:R-:W-:Y:S01]  /*1690*/  FFMA R17, R21, R13.reuse, R38 ;  /* 0x0000000d15117223 */ /* 0x080fe20000000026 */
[----:B------:R-:W0:Y:S01]  /*16a0*/  LDS.128 R8, [UR6+0xf0] ;  /* 0x0000f006ff087984 */ /* 0x000e220008000c00 */
[-C--:B------:R-:W-:Y:S01]  /*16b0*/  FFMA R32, R20, R12.reuse, R23 ;  /* 0x0000000c14207223 */ /* 0x080fe20000000017 */
[----:B------:R-:W-:Y:S01]  /*16c0*/  FFMA R31, R2, R12, R31 ;  /* 0x0000000c021f7223 */ /* 0x000fe2000000001f */
[----:B------:R-:W-:Y:S01]  /*16d0*/  FFMA R23, R20, R14, R17 ;  /* 0x0000000e14177223 */ /* 0x000fe20000000011 */
[----:B------:R-:W-:Y:S01]  /*16e0*/  FFMA R17, R5, R12, R34 ;  /* 0x0000000c05117223 */ /* 0x000fe20000000022 */
[C---:B------:R-:W-:Y:S01]  /*16f0*/  FFMA R26, R21.reuse, R14, R25 ;  /* 0x0000000e151a7223 */ /* 0x040fe20000000019 */
[-C--:B------:R-:W-:Y:S01]  /*1700*/  FFMA R24, R21, R12.reuse, R24 ;  /* 0x0000000c15187223 */ /* 0x080fe20000000018 */
[-C--:B------:R-:W-:Y:S01]  /*1710*/  FFMA R25, R7, R12.reuse, R30 ;  /* 0x0000000c07197223 */ /* 0x080fe2000000001e */
[CC--:B------:R-:W-:Y:S01]  /*1720*/  FFMA R38, R6.reuse, R12.reuse, R33 ;  /* 0x0000000c06267223 */ /* 0x0c0fe20000000021 */
[-C--:B------:R-:W-:Y:S01]  /*1730*/  FFMA R34, R6, R13.reuse, R31 ;  /* 0x0000000d06227223 */ /* 0x080fe2000000001f */
[CC--:B------:R-:W-:Y:S01]  /*1740*/  FFMA R30, R4.reuse, R12.reuse, R35 ;  /* 0x0000000c041e7223 */ /* 0x0c0fe20000000023 */
[----:B------:R-:W-:Y:S01]  /*1750*/  FFMA R33, R3, R12, R18 ;  /* 0x0000000c03217223 */ /* 0x000fe20000000012 */
[-C--:B------:R-:W-:Y:S01]  /*1760*/  FFMA R21, R7, R13.reuse, R16 ;  /* 0x0000000d07157223 */ /* 0x080fe20000000010 */
[-C--:B------:R-:W-:Y:S01]  /*1770*/  FFMA R31, R5, R13.reuse, R36 ;  /* 0x0000000d051f7223 */ /* 0x080fe20000000024 */
[-C--:B------:R-:W-:Y:S01]  /*1780*/  FFMA R12, R4, R13.reuse, R17 ;  /* 0x0000000d040c7223 */ /* 0x080fe20000000011 */
[C---:B------:R-:W-:Y:S01]  /*1790*/  FFMA R24, R20.reuse, R13, R24 ;  /* 0x0000000d14187223 */ /* 0x040fe20000000018 */
[----:B------:R-:W1:Y:S01]  /*17a0*/  LDS.128 R16, [UR6+0x100] ;  /* 0x00010006ff107984 */ /* 0x000e620008000c00 */
[----:B------:R-:W-:Y:S01]  /*17b0*/  FFMA R26, R20, R15, R26 ;  /* 0x0000000f141a7223 */ /* 0x000fe2000000001a */
[CC--:B------:R-:W-:Y:S01]  /*17c0*/  FFMA R25, R2.reuse, R13.reuse, R25 ;  /* 0x0000000d02197223 */ /* 0x0c0fe20000000019 */
[-C--:B------:R-:W-:Y:S01]  /*17d0*/  FFMA R36, R2, R14.reuse, R21 ;  /* 0x0000000e02247223 */ /* 0x080fe20000000015 */
[-C--:B------:R-:W-:Y:S01]  /*17e0*/  FFMA R20, R4, R14.reuse, R31 ;  /* 0x0000000e04147223 */ /* 0x080fe2000000001f */
[C---:B------:R-:W-:Y:S01]  /*17f0*/  FFMA R30, R3.reuse, R13, R30 ;  /* 0x0000000d031e7223 */ /* 0x040fe2000000001e */
[CC--:B------:R-:W-:Y:S01]  /*1800*/  FFMA R40, R6.reuse, R14.reuse, R25 ;  /* 0x0000000e06287223 */ /* 0x0c0fe20000000019 */
[C---:B------:R-:W-:Y:S01]  /*1810*/  FFMA R21, R3.reuse, R14, R12 ;  /* 0x0000000e03157223 */ /* 0x040fe2000000000c */
[-C--:B------:R-:W-:Y:S01]  /*1820*/  FFMA R36, R6, R15.reuse, R36 ;  /* 0x0000000f06247223 */ /* 0x080fe20000000024 */
[----:B------:R-:W-:-:S02]  /*1830*/  FFMA R20, R3, R15, R20 ;  /* 0x0000000f03147223 */ /* 0x000fc40000000014 */
[----:B------:R-:W2:Y:S01]  /*1840*/  LDS.128 R12, [UR6+0x110] ;  /* 0x00011006ff0c7984 */ /* 0x000ea20008000c00 */
[----:B------:R-:W-:Y:S01]  /*1850*/  UIADD3 UR4, UPT, UPT, UR4, 0x2, URZ ;  /* 0x0000000204047890 */ /* 0x000fe2000fffe0ff */
[-C--:B0-----:R-:W-:Y:S01]  /*1860*/  FFMA R25, R7, R8.reuse, R32 ;  /* 0x0000000807197223 */ /* 0x081fe20000000020 */
[----:B------:R-:W-:Y:S01]  /*1870*/  FFMA R31, R5, R8, R38 ;  /* 0x00000008051f7223 */ /* 0x000fe20000000026 */
[CC--:B------:R-:W-:Y:S01]  /*1880*/  FFMA R35, R7.reuse, R9.reuse, R24 ;  /* 0x0000000907237223 */ /* 0x0c0fe20000000018 */
        /* <DEDUP_REMOVED lines=10> */
[CC--:B------:R-:W-:Y:S01]  /*1930*/  FFMA R23, R2.reuse, R11.reuse, R23 ;  /* 0x0000000b02177223 */ /* 0x0c0fe20000000017 */
[-C--:B-1----:R-:W-:Y:S01]  /*1940*/  FFMA R10, R2, R16.reuse, R7 ;  /* 0x00000010020a7223 */ /* 0x082fe20000000007 */
[CC--:B------:R-:W-:Y:S01]  /*1950*/  FFMA R7, R5.reuse, R11.reuse, R36 ;  /* 0x0000000b05077223 */ /* 0x0c0fe20000000024 */
[C---:B------:R-:W-:Y:S01]  /*1960*/  FFMA R2, R6.reuse, R11, R35 ;  /* 0x0000000b06027223 */ /* 0x040fe20000000023 */
[C---:B------:R-:W-:Y:S01]  /*1970*/  FFMA R24, R6.reuse, R16, R23 ;  /* 0x0000001006187223 */ /* 0x040fe20000000017 */
[C---:B------:R-:W-:Y:S01]  /*1980*/  FFMA R9, R5.reuse, R18, R9 ;  /* 0x0000001205097223 */ /* 0x040fe20000000009 */
[----:B------:R-:W-:Y:S01]  /*1990*/  FFMA R10, R6, R17, R10 ;  /* 0x00000011060a7223 */ /* 0x000fe2000000000a */
[----:B------:R-:W-:Y:S01]  /*19a0*/  FFMA R18, R4, R16, R7 ;  /* 0x0000001004127223 */ /* 0x000fe20000000007 */
[----:B------:R-:W-:Y:S01]  /*19b0*/  UISETP.NE.AND UP0, UPT, UR4, 0x10, UPT ;  /* 0x000000100400788c */ /* 0x000fe2000bf05270 */
[C---:B------:R-:W-:Y:S01]  /*19c0*/  FFMA R7, R5.reuse, R19, R2 ;  /* 0x0000001305077223 */ /* 0x040fe20000000002 */
[C---:B--2---:R-:W-:Y:S01]  /*19d0*/  FFMA R24, R5.reuse, R12, R24 ;  /* 0x0000000c05187223 */ /* 0x044fe20000000018 */
[----:B------:R-:W-:-:S02]  /*19e0*/  FFMA R5, R5, R13, R10 ;  /* 0x0000000d05057223 */ /* 0x000fc4000000000a */
[C---:B------:R-:W-:Y:S01]  /*19f0*/  FFMA R40, R4.reuse, R12, R7 ;  /* 0x0000000c04287223 */ /* 0x040fe20000000007 */
[C---:B------:R-:W-:Y:S01]  /*1a00*/  FFMA R8, R4.reuse, R11, R25 ;  /* 0x0000000b04087223 */ /* 0x040fe20000000019 */
[C---:B------:R-:W-:Y:S01]  /*1a10*/  FFMA R2, R4.reuse, R19, R9 ;  /* 0x0000001304027223 */ /* 0x040fe20000000009 */
[C---:B------:R-:W-:Y:S01]  /*1a20*/  FFMA R7, R4.reuse, R13, R24 ;  /* 0x0000000d04077223 */ /* 0x040fe20000000018 */
[----:B------:R-:W-:Y:S01]  /*1a30*/  FFMA R4, R4, R14, R5 ;  /* 0x0000000e04047223 */ /* 0x000fe20000000005 */
[C---:B------:R-:W-:Y:S01]  /*1a40*/  FFMA R18, R3.reuse, R17, R18 ;  /* 0x0000001103127223 */ /* 0x040fe20000000012 */
[C---:B------:R-:W-:Y:S01]  /*1a50*/  FFMA R40, R3.reuse, R13, R40 ;  /* 0x0000000d03287223 */ /* 0x040fe20000000028 */
[C---:B------:R-:W-:Y:S01]  /*1a60*/  FFMA R32, R3.reuse, R11, R32 ;  /* 0x0000000b03207223 */ /* 0x040fe20000000020 */
[C---:B------:R-:W-:Y:S01]  /*1a70*/  FFMA R19, R3.reuse, R16, R8 ;  /* 0x0000001003137223 */ /* 0x040fe20000000008 */
[C---:B------:R-:W-:Y:S01]  /*1a80*/  FFMA R17, R3.reuse, R12, R2 ;  /* 0x0000000c03117223 */ /* 0x040fe20000000002 */
[C---:B------:R-:W-:Y:S01]  /*1a90*/  FFMA R13, R3.reuse, R14, R7 ;  /* 0x0000000e030d7223 */ /* 0x040fe20000000007 */
[----:B------:R-:W-:Y:S01]  /*1aa0*/  FFMA R36, R3, R15, R4 ;  /* 0x0000000f03247223 */ /* 0x000fe20000000004 */
[----:B------:R-:W-:Y:S06]  /*1ab0*/  BRA.U UP0, `(.L_x_5) ;  /* 0xffffffe900447547 */ /* 0x000fec000b83ffff */
[----:B------:R-:W-:Y:S02]  /*1ac0*/  UIMAD.WIDE.U32 UR4, UR7, 0x24924925, URZ ;  /* 0x24924925070478a5 */ /* 0x000fe4000f8e00ff */
[----:B------:R-:W-:Y:S02]  /*1ad0*/  UISETP.GT.U32.AND UP0, UPT, UR7, 0x30, UPT ;  /* 0x000000300700788c */ /* 0x000fe4000bf04070 */
[----:B------:R-:W-:-:S04]  /*1ae0*/  UIADD3 UR4, UPT, UPT, UR7, -UR5, URZ ;  /* 0x8000000507047290 */ /* 0x000fc8000fffe0ff */
[----:B------:R-:W-:-:S04]  /*1af0*/  ULEA.HI UR4, UR4, UR5, URZ, 0x1f ;  /* 0x0000000504047291 */ /* 0x000fc8000f8ff8ff */
[----:B------:R-:W-:-:S04]  /*1b00*/  USHF.R.U32.HI UR4, URZ, 0x2, UR4 ;  /* 0x00000002ff047899 */ /* 0x000fc80008011604 */
[----:B------:R-:W-:Y:S02]  /*1b10*/  UIMAD UR5, UR4, -0x7, UR7 ;  /* 0xfffffff9040578a4 */ /* 0x000fe4000f8e0207 */
[----:B------:R-:W-:-:S04]  /*1b20*/  UIMAD UR4, UR4, 0x70, URZ ;  /* 0x00000070040478a4 */ /* 0x000fc8000f8e02ff */
[----:B------:R-:W-:-:S05]  /*1b30*/  MOV R3, UR5 ;  /* 0x0000000500037c02 */ /* 0x000fca0008000f00 */
[----:B------:R-:W-:-:S05]  /*1b40*/  IMAD R0, R0, 0xc4, R3 ;  /* 0x000000c400007824 */ /* 0x000fca00078e0203 */
[----:B------:R-:W-:Y:S01]  /*1b50*/  SHF.L.U32 R0, R0, 0x2, RZ ;  /* 0x0000000200007819 */ /* 0x000fe200000006ff */
[----:B------:R-:W-:Y:S06]  /*1b60*/  BRA.U UP0, `(.L_x_6) ;  /* 0x00000001001c7547 */ /* 0x000fec000b800000 */
[----:B------:R-:W0:Y:S01]  /*1b70*/  LDC.64 R2, c[0x0][0x390] ;  /* 0x0000e400ff027b82 */ /* 0x000e220000000a00 */
[----:B------:R-:W-:-:S05]  /*1b80*/  IADD3 R5, PT, PT, R0, UR4, RZ ;  /* 0x0000000400057c10 */ /* 0x000fca000fffe0ff */
[----:B0-----:R-:W-:-:S05]  /*1b90*/  IMAD.WIDE.U32 R2, R5, 0x4, R2 ;  /* 0x0000000405027825 */ /* 0x001fca00078e0002 */
[----:B------:R0:W-:Y:S04]  /*1ba0*/  REDG.E.ADD.F32.FTZ.RN.STRONG.GPU desc[UR10][R2.64], R29 ;  /* 0x0000001d020079a6 */ /* 0x0001e8000c12f30a */
[----:B------:R0:W-:Y:S04]  /*1bb0*/  REDG.E.ADD.F32.FTZ.RN.STRONG.GPU desc[UR10][R2.64+0x4], R28 ;  /* 0x0000041c020079a6 */ /* 0x0001e8000c12f30a */
[----:B------:R0:W-:Y:S04]  /*1bc0*/  REDG.E.ADD.F32.FTZ.RN.STRONG.GPU desc[UR10][R2.64+0x8], R27 ;  /* 0x0000081b020079a6 */ /* 0x0001e8000c12f30a */
[----:B------:R0:W-:Y:S02]  /*1bd0*/  REDG.E.ADD.F32.FTZ.RN.STRONG.GPU desc[UR10][R2.64+0xc], R22 ;  /* 0x00000c16020079a6 */ /* 0x0001e4000c12f30a */
.L_x_6:
[----:B------:R-:W1:Y:S01]  /*1be0*/  LDCU.64 UR6, c[0x0][0x390] ;  /* 0x00007200ff0677ac */ /* 0x000e620008000a00 */
[----:B------:R-:W-:-:S04]  /*1bf0*/  IADD3 R0, P0, PT, R0, UR4, RZ ;  /* 0x0000000400007c10 */ /* 0x000fc8000ff1e0ff */
[----:B0-----:R-:W-:Y:S02]  /*1c00*/  IADD3.X R3, PT, PT, RZ, RZ, RZ, P0, !PT ;  /* 0x000000ffff037210 */ /* 0x001fe400007fe4ff */
[----:B-1----:R-:W-:-:S04]  /*1c10*/  LEA R2, P0, R0, UR6, 0x2 ;  /* 0x0000000600027c11 */ /* 0x002fc8000f8010ff */
[----:B------:R-:W-:Y:S01]  /*1c20*/  LEA.HI.X R3, R0, UR7, R3, 0x2, P0 ;  /* 0x0000000700037c11 */ /* 0x000fe200080f1403 */
[----:B------:R-:W-:Y:S08]  /*1c30*/  BRA.U UP0, `(.L_x_7) ;  /* 0x0000000100207547 */ /* 0x000ff0000b800000 */
[----:B------:R0:W-:Y:S04]  /*1c40*/  REDG.E.ADD.F32.FTZ.RN.STRONG.GPU desc[UR10][R2.64+0x70], R33 ;  /* 0x00007021020079a6 */ /* 0x0001e8000c12f30a */
[----:B------:R0:W-:Y:S04]  /*1c50*/  REDG.E.ADD.F32.FTZ.RN.STRONG.GPU desc[UR10][R2.64+0x74], R30 ;  /* 0x0000741e020079a6 */ /* 0x0001e8000c12f30a */
[----:B------:R0:W-:Y:S04]  /*1c60*/  REDG.E.ADD.F32.FTZ.RN.STRONG.GPU desc[UR10][R2.64+0x78], R21 ;  /* 0x00007815020079a6 */ /* 0x0001e8000c12f30a */
[----:B------:R0:W-:Y:S04]  /*1c70*/  REDG.E.ADD.F32.FTZ.RN.STRONG.GPU desc[UR10][R2.64+0x7c], R20 ;  /* 0x00007c14020079a6 */ /* 0x0001e8000c12f30a */
[----:B------:R0:W-:Y:S04]  /*1c80*/  REDG.E.ADD.F32.FTZ.RN.STRONG.GPU desc[UR10][R2.64+0xe0], R31 ;  /* 0x0000e01f020079a6 */ /* 0x0001e8000c12f30a */
[----:B------:R0:W-:Y:S04]  /*1c90*/  REDG.E.ADD.F32.FTZ.RN.STRONG.GPU desc[UR10][R2.64+0xe4], R32 ;  /* 0x0000e420020079a6 */ /* 0x0001e8000c12f30a */
[----:B------:R0:W-:Y:S04]  /*1ca0*/  REDG.E.ADD.F32.FTZ.RN.STRONG.GPU desc[UR10][R2.64+0xe8], R19 ;  /* 0x0000e813020079a6 */ /* 0x0001e8000c12f30a */
[----:B------:R0:W-:Y:S02]  /*1cb0*/  REDG.E.ADD.F32.FTZ.RN.STRONG.GPU desc[UR10][R2.64+0xec], R18 ;  /* 0x0000ec12020079a6 */ /* 0x0001e4000c12f30a */
.L_x_7:
[----:B------:R-:W-:-:S13]  /*1cc0*/  PLOP3.LUT P0, PT, PT, PT, UP0, 0x80, 0x8 ;  /* 0x000000000008781c */ /* 0x000fda0003f0f008 */
[----:B------:R-:W-:Y:S05]  /*1cd0*/  @P0 EXIT ;  /* 0x000000000000094d */ /* 0x000fea0003800000 */
[----:B------:R-:W-:Y:S04]  /*1ce0*/  REDG.E.ADD.F32.FTZ.RN.STRONG.GPU desc[UR10][R2.64+0x150], R17 ;  /* 0x00015011020079a6 */ /* 0x000fe8000c12f30a */
[----:B------:R-:W-:Y:S04]  /*1cf0*/  REDG.E.ADD.F32.FTZ.RN.STRONG.GPU desc[UR10][R2.64+0x154], R40 ;  /* 0x00015428020079a6 */ /* 0x000fe8000c12f30a */
[----:B------:R-:W-:Y:S04]  /*1d00*/  REDG.E.ADD.F32.FTZ.RN.STRONG.GPU desc[UR10][R2.64+0x158], R13 ;  /* 0x0001580d020079a6 */ /* 0x000fe8000c12f30a */
[----:B------:R-:W-:Y:S01]  /*1d10*/  REDG.E.ADD.F32.FTZ.RN.STRONG.GPU desc[UR10][R2.64+0x15c], R36 ;  /* 0x00015c24020079a6 */ /* 0x000fe2000c12f30a */
[----:B------:R-:W-:Y:S05]  /*1d20*/  EXIT ;  /* 0x000000000000794d */ /* 0x000fea0003800000 */
.L_x_8:
[----:B------:R-:W-:-:S00]  /*1d30*/  BRA `(.L_x_8) ;  /* 0xfffffffc00fc7947 */ /* 0x000fc0000383ffff */
[----:B------:R-:W-:-:S00]  /*1d40*/  NOP ;  /* 0x0000000000007918 */ /* 0x000fc00000000000 */
        /* <DEDUP_REMOVED lines=11> */
.L_x_21:


//--------------------- .text._Z9transformPfS_    --------------------------
	.section	.text._Z9transformPfS_,"ax",@progbits
	.align	128
        .global         _Z9transformPfS_
        .type           _Z9transformPfS_,@function
        .size           _Z9transformPfS_,(.L_x_22 - _Z9transformPfS_)
        .other          _Z9transformPfS_,@"STO_CUDA_ENTRY STV_DEFAULT"
_Z9transformPfS_:
.text._Z9transformPfS_:
[----:B------:R-:W-:Y:S01]  /*0000*/  LDC R1, c[0x0][0x37c] ;  /* 0x0000df00ff017b82 */ /* 0x000fe20000000800 */
[----:B------:R-:W0:Y:S07]  /*0010*/  S2R R0, SR_TID.X ;  /* 0x0000000000007919 */ /* 0x000e2e0000002100 */
[----:B------:R-:W0:Y:S08]  /*0020*/  S2UR UR4, SR_CTAID.X ;  /* 0x00000000000479c3 */ /* 0x000e300000002500 */
[----:B------:R-:W0:Y:S02]  /*0030*/  LDC R3, c[0x0][0x360] ;  /* 0x0000d800ff037b82 */ /* 0x000e240000000800 */
[----:B0-----:R-:W-:-:S05]  /*0040*/  IMAD R0, R3, UR4, R0 ;  /* 0x0000000403007c24 */ /* 0x001fca000f8e0200 */
[----:B------:R-:W-:-:S13]  /*0050*/  ISETP.GT.U32.AND P0, PT, R0, 0x24bff, PT ;  /* 0x00024bff0000780c */ /* 0x000fda0003f04070 */
[----:B------:R-:W-:Y:S05]  /*0060*/  @P0 EXIT ;  /* 0x000000000000094d */ /* 0x000fea0003800000 */
[----:B------:R-:W0:Y:S01]  /*0070*/  LDCU UR4, c[0x0][0x370] ;  /* 0x00006e00ff0477ac */ /* 0x000e220008000800 */
[----:B------:R-:W1:Y:S01]  /*0080*/  LDCU.64 UR6, c[0x0][0x358] ;  /* 0x00006b00ff0677ac */ /* 0x000e620008000a00 */
[----:B0-----:R-:W-:-:S07]  /*0090*/  IMAD R3, R3, UR4, RZ ;  /* 0x0000000403037c24 */ /* 0x001fce000f8e02ff */
.L_x_15:
[----:B------:R-:W-:Y:S01]  /*00a0*/  IMAD.HI.U32 R4, R0, 0x5397829d, RZ ;  /* 0x5397829d00047827 */ /* 0x000fe200078e00ff */
[----:B0-----:R-:W0:Y:S04]  /*00b0*/  LDC.64 R6, c[0x0][0x380] ;  /* 0x0000e000ff067b82 */ /* 0x001e280000000a00 */
[----:B------:R-:W-:-:S05]  /*00c0*/  SHF.R.U32.HI R5, RZ, 0x8, R4 ;  /* 0x00000008ff057819 */ /* 0x000fca0000011604 */
[----:B-1----:R-:W-:-:S05]  /*00d0*/  IMAD R8, R5, -0x310, R0 ;  /* 0xfffffcf005087824 */ /* 0x002fca00078e0200 */
[----:B------:R-:W-:-:S05]  /*00e0*/  LOP3.LUT R4, R8, 0xffff, RZ, 0xc0, !PT ;  /* 0x0000ffff08047812 */ /* 0x000fca00078ec0ff */
[----:B------:R-:W-:-:S05]  /*00f0*/  IMAD R4, R4, 0x925, RZ ;  /* 0x0000092504047824 */ /* 0x000fca00078e02ff */
[----:B------:R-:W-:Y:S01]  /*0100*/  SHF.R.U32.HI R4, RZ, 0x10, R4 ;  /* 0x00000010ff047819 */ /* 0x000fe20000011604 */
[----:B0-----:R-:W-:-:S03]  /*0110*/  IMAD.WIDE.U32 R6, R0, 0x4, R6 ;  /* 0x0000000400067825 */ /* 0x001fc600078e0006 */
[----:B------:R-:W-:Y:S02]  /*0120*/  PRMT R9, R4, 0x9910, RZ ;  /* 0x0000991004097816 */ /* 0x000fe400000000ff */
[----:B-1---5:R0:W5:Y:S01]  /*0130*/  LDG.E R2, desc[UR6][R6.64] ;  /* 0x0000000606027981 */ /* 0x022162000c1e1900 */
[----:B------:R-:W-:Y:S01]  /*0140*/  IMAD.IADD R0, R3, 0x1, R0 ;  /* 0x0000000103007824 */ /* 0x000fe200078e0200 */
[----:B------:R-:W-:Y:S01]  /*0150*/  BSSY.RECONVERGENT B0, `(.L_x_9) ;  /* 0x0000029000007945 */ /* 0x000fe20003800200 */
[----:B------:R-:W-:-:S03]  /*0160*/  IMAD R9, R9, 0x1c, RZ ;  /* 0x0000001c09097824 */ /* 0x000fc600078e02ff */
[----:B------:R-:W-:Y:S01]  /*0170*/  ISETP.GE.U32.AND P0, PT, R0, 0x24c00, PT ;  /* 0x00024c000000780c */ /* 0x000fe20003f06070 */
[----:B------:R-:W-:-:S05]  /*0180*/  IMAD.MOV R9, RZ, RZ, -R9 ;  /* 0x000000ffff097224 */ /* 0x000fca00078e0a09 */
[----:B0-----:R-:W-:-:S05]  /*0190*/  PRMT R7, R9, 0x7710, RZ ;  /* 0x0000771009077816 */ /* 0x001fca00000000ff */
[----:B------:R-:W-:-:S05]  /*01a0*/  IMAD.IADD R8, R8, 0x1, R7 ;  /* 0x0000000108087824 */ /* 0x000fca00078e0207 */
[----:B------:R-:W-:-:S04]  /*01b0*/  LOP3.LUT R13, R8, 0xffff, RZ, 0xc0, !PT ;  /* 0x0000ffff080d7812 */ /* 0x000fc800078ec0ff */
[----:B------:R-:W-:-:S04]  /*01c0*/  IADD3 R6, PT, PT, R13, 0x1, RZ ;  /* 0x000000010d067810 */ /* 0x000fc80007ffe0ff */
[----:B------:R-:W-:-:S04]  /*01d0*/  SHF.R.U32.HI R6, RZ, 0x2, R6 ;  /* 0x00000002ff067819 */ /* 0x000fc80000011606 */
[----:B------:R-:W-:Y:S02]  /*01e0*/  VIMNMX.U32 R14, PT, PT, R6, 0x6, PT ;  /* 0x00000006060e7848 */ /* 0x000fe40003fe0000 */
[----:B------:R-:W-:-:S03]  /*01f0*/  IADD3 R6, PT, PT, R4, 0x1, RZ ;  /* 0x0000000104067810 */ /* 0x000fc60007ffe0ff */
[C---:B------:R-:W-:Y:S01]  /*0200*/  IMAD.SHL.U32 R8, R14.reuse, 0x20, RZ ;  /* 0x000000200e087824 */ /* 0x040fe200078e00ff */
[----:B------:R-:W-:Y:S01]  /*0210*/  SHF.R.U32.HI R6, RZ, 0x2, R6 ;  /* 0x00000002ff067819 */ /* 0x000fe20000011606 */
[----:B------:R-:W-:Y:S02]  /*0220*/  IMAD.SHL.U32 R16, R14, 0x4, RZ ;  /* 0x000000040e107824 */ /* 0x000fe400078e00ff */
[----:B------:R-:W-:Y:S01]  /*0230*/  IMAD R5, R5, 0x6e4, R8 ;  /* 0x000006e405057824 */ /* 0x000fe200078e0208 */
[----:B------:R-:W-:-:S03]  /*0240*/  VIMNMX.U32 R10, PT, PT, R6, 0x6, PT ;  /* 0x00000006060a7848 */ /* 0x000fc60003fe0000 */
[----:B------:R-:W-:-:S04]  /*0250*/  IMAD R5, R4, 0x6, R5 ;  /* 0x0000000604057824 */ /* 0x000fc800078e0205 */
[----:B------:R-:W-:-:S07]  /*0260*/  IMAD.IADD R15, R13, 0x1, R5 ;  /* 0x000000010d0f7824 */ /* 0x000fce00078e0205 */
.L_x_14:
[----:B------:R-:W-:-:S04]  /*0270*/  LEA R5, R10, 0x5, 0x2 ;  /* 0x000000050a057811 */ /* 0x000fc800078e10ff */
[----:B------:R-:W-:-:S13]  /*0280*/  ISETP.GT.U32.AND P1, PT, R5, R4, PT ;  /* 0x000000040500720c */ /* 0x000fda0003f24070 */
[----:B01----:R-:W-:Y:S05]  /*0290*/  @!P1 BRA `(.L_x_10) ;  /* 0x0000000000509947 */ /* 0x003fea0003800000 */
[----:B------:R-:W0:Y:S01]  /*02a0*/  LDC.64 R6, c[0x0][0x388] ;  /* 0x0000e200ff067b82 */ /* 0x000e220000000a00 */
[----:B------:R-:W-:Y:S01]  /*02b0*/  BSSY.RECONVERGENT B1, `(.L_x_11) ;  /* 0x000000f000017945 */ /* 0x000fe20003800200 */
[----:B------:R-:W-:Y:S01]  /*02c0*/  IMAD R5, R10, 0xe4, R15 ;  /* 0x000000e40a057824 */ /* 0x000fe200078e020f */
[----:B------:R-:W-:Y:S01]  /*02d0*/  MOV R11, R16 ;  /* 0x00000010000b7202 */ /* 0x000fe20000000f00 */
[----:B------:R-:W-:-:S07]  /*02e0*/  IMAD.MOV.U32 R12, RZ, RZ, R14 ;  /* 0x000000ffff0c7224 */ /* 0x000fce00078e000e */
.L_x_13:
[----:B-1----:R-:W-:-:S05]  /*02f0*/  VIADD R8, R11, 0x5 ;  /* 0x000000050b087836 */ /* 0x002fca0000000000 */
[----:B------:R-:W-:-:S13]  /*0300*/  ISETP.GT.U32.AND P1, PT, R8, R13, PT ;  /* 0x0000000d0800720c */ /* 0x000fda0003f24070 */
[----:B------:R-:W-:Y:S05]  /*0310*/  @!P1 BRA `(.L_x_12) ;  /* 0x0000000000209947 */ /* 0x000fea0003800000 */
[C---:B------:R-:W-:Y:S01]  /*0320*/  IADD3 R9, PT, PT, R5.reuse, 0x7, RZ ;  /* 0x0000000705097810 */ /* 0x040fe20007ffe0ff */
[----:B------:R-:W-:Y:S01]  /*0330*/  VIADD R5, R5, 0xffffffe0 ;  /* 0xffffffe005057836 */ /* 0x000fe20000000000 */
[C---:B------:R-:W-:Y:S01]  /*0340*/  ISETP.GT.AND P1, PT, R12.reuse, RZ, PT ;  /* 0x000000ff0c00720c */ /* 0x040fe20003f24270 */
[----:B------:R-:W-:Y:S01]  /*0350*/  VIADD R12, R12, 0xffffffff ;  /* 0xffffffff0c0c7836 */ /* 0x000fe20000000000 */
[----:B------:R-:W-:Y:S01]  /*0360*/  IADD3 R11, PT, PT, R11, -0x4, RZ ;  /* 0xfffffffc0b0b7810 */ /* 0x000fe20007ffe0ff */
[----:B0-----:R-:W-:-:S05]  /*0370*/  IMAD.WIDE.U32 R8, R9, 0x4, R6 ;  /* 0x0000000409087825 */ /* 0x001fca00078e0006 */
[----:B-----5:R1:W-:Y:S05]  /*0380*/  STG.E desc[UR6][R8.64], R2 ;  /* 0x0000000208007986 */ /* 0x0203ea000c101906 */
[----:B------:R-:W-:Y:S05]  /*0390*/  @P1 BRA `(.L_x_13) ;  /* 0xfffffffc00d41947 */ /* 0x000fea000383ffff */
.L_x_12:
[----:B------:R-:W-:Y:S05]  /*03a0*/  BSYNC.RECONVERGENT B1 ;  /* 0x0000000000017941 */ /* 0x000fea0003800200 */
.L_x_11:
[C---:B------:R-:W-:Y:S02]  /*03b0*/  ISETP.GT.AND P1, PT, R10.reuse, RZ, PT ;  /* 0x000000ff0a00720c */ /* 0x040fe40003f24270 */
[----:B------:R-:W-:-:S11]  /*03c0*/  IADD3 R10, PT, PT, R10, -0x1, RZ ;  /* 0xffffffff0a0a7810 */ /* 0x000fd60007ffe0ff */
[----:B------:R-:W-:Y:S05]  /*03d0*/  @P1 BRA `(.L_x_14) ;  /* 0xfffffffc00a41947 */ /* 0x000fea000383ffff */
.L_x_10:
[----:B------:R-:W-:Y:S05]  /*03e0*/  BSYNC.RECONVERGENT B0 ;  /* 0x0000000000007941 */ /* 0x000fea0003800200 */
.L_x_9:
[----:B------:R-:W-:Y:S05]  /*03f0*/  @!P0 BRA `(.L_x_15) ;  /* 0xfffffffc00288947 */ /* 0x000fea000383ffff */
[----:B------:R-:W-:Y:S05]  /*0400*/  EXIT ;  /* 0x000000000000794d */ /* 0x000fea0003800000 */
.L_x_16:
        /* <DEDUP_REMOVED lines=15> */
.L_x_22:


//--------------------- .text.default_function_kernel0 --------------------------
	.section	.text.default_function_kernel0,"ax",@progbits
	.align	128
        .global         default_function_kernel0
        .type           default_function_kernel0,@function
        .size           default_function_kernel0,(.L_x_23 - default_function_kernel0)
        .other          default_function_kernel0,@"STO_CUDA_ENTRY STV_DEFAULT"
default_function_kernel0:
.text.default_function_kernel0:
[----:B------:R-:W-:Y:S01]  /*0000*/  LDC R1, c[0x0][0x37c] ;  /* 0x0000df00ff017b82 */ /* 0x000fe20000000800 */
[----:B------:R-:W0:Y:S01]  /*0010*/  S2R R11, SR_TID.Y ;  /* 0x00000000000b7919 */ /* 0x000e220000002200 */
[----:B------:R-:W-:Y:S02]  /*0020*/  MOV R2, 0x400 ;  /* 0x0000040000027802 */ /* 0x000fe40000000f00 */
[----:B------:R-:W-:Y:S02]  /*0030*/  CS2R R36, SRZ ;  /* 0x0000000000247805 */ /* 0x000fe4000001ff00 */
[----:B------:R-:W-:Y:S01]  /*0040*/  CS2R R32, SRZ ;  /* 0x0000000000207805 */ /* 0x000fe2000001ff00 */
[----:B------:R-:W1:Y:S01]  /*0050*/  S2R R0, SR_TID.Z ;  /* 0x0000000000007919 */ /* 0x000e620000002300 */
[----:B------:R-:W-:Y:S01]  /*0060*/  IADD3 R6, PT, PT, R2, 0x3f00, RZ ;  /* 0x00003f0002067810 */ /* 0x000fe20007ffe0ff */
[----:B------:R-:W-:Y:S01]  /*0070*/  IMAD.MOV.U32 R35, RZ, RZ, RZ ;  /* 0x000000ffff237224 */ /* 0x000fe200078e00ff */
[----:B------:R-:W-:Y:S01]  /*0080*/  MOV R31, RZ ;  /* 0x000000ff001f7202 */ /* 0x000fe20000000f00 */
[----:B------:R-:W2:Y:S01]  /*0090*/  S2R R10, SR_TID.X ;  /* 0x00000000000a7919 */ /* 0x000ea20000002100 */
[----:B------:R-:W3:Y:S01]  /*00a0*/  LDCU.64 UR6, c[0x0][0x358] ;  /* 0x00006b00ff0677ac */ /* 0x000ee20008000a00 */
[----:B------:R-:W4:Y:S01]  /*00b0*/  S2R R9, SR_CgaCtaId ;  /* 0x0000000000097919 */ /* 0x000f220000008800 */
[----:B0-----:R-:W-:-:S02]  /*00c0*/  IMAD R3, R11, 0x18, RZ ;  /* 0x000000180b037824 */ /* 0x001fc400078e02ff */
[----:B------:R-:W-:Y:S02]  /*00d0*/  IMAD R11, R11, 0xb, RZ ;  /* 0x0000000b0b0b7824 */ /* 0x000fe400078e02ff */
[----:B-1----:R-:W-:Y:S02]  /*00e0*/  IMAD R5, R0, 0xa8, R3 ;  /* 0x000000a800057824 */ /* 0x002fe400078e0203 */
[C---:B------:R-:W-:Y:S01]  /*00f0*/  VIADD R13, R11.reuse, 0x1 ;  /* 0x000000010b0d7836 */ /* 0x040fe20000000000 */
[----:B------:R-:W-:Y:S01]  /*0100*/  IADD3 R12, PT, PT, R11, 0x2, RZ ;  /* 0x000000020b0c7810 */ /* 0x000fe20007ffe0ff */
[C---:B--2---:R-:W-:Y:S01]  /*0110*/  IMAD R5, R10.reuse, 0xc, R5 ;  /* 0x0000000c0a057824 */ /* 0x044fe200078e0205 */
[C---:B------:R-:W-:Y:S02]  /*0120*/  SHF.L.U32 R4, R10.reuse, 0x1, RZ ;  /* 0x000000010a047819 */ /* 0x040fe400000006ff */
[----:B------:R-:W-:Y:S02]  /*0130*/  LEA R7, R10, R3, 0x3 ;  /* 0x000000030a077211 */ /* 0x000fe400078e18ff */
[----:B----4-:R-:W-:Y:S01]  /*0140*/  LEA R2, R9, R2, 0x18 ;  /* 0x0000000209027211 */ /* 0x010fe200078ec0ff */
[----:B------:R-:W-:Y:S01]  /*0150*/  IMAD R14, R0, 0x18, R4 ;  /* 0x00000018000e7824 */ /* 0x000fe200078e0204 */
[----:B------:R-:W-:-:S02]  /*0160*/  LOP3.LUT R8, R12, 0xffff, RZ, 0xc0, !PT ;  /* 0x0000ffff0c087812 */ /* 0x000fc400078ec0ff */
[----:B------:R-:W-:Y:S02]  /*0170*/  LEA R27, R5, R2, 0x2 ;  /* 0x00000002051b7211 */ /* 0x000fe400078e10ff */
[----:B------:R-:W-:Y:S01]  /*0180*/  LOP3.LUT R5, R11, 0xffff, RZ, 0xc0, !PT ;  /* 0x0000ffff0b057812 */ /* 0x000fe200078ec0ff */
[----:B------:R-:W-:Y:S01]  /*0190*/  IMAD R8, R8, 0x5556, RZ ;  /* 0x0000555608087824 */ /* 0x000fe200078e02ff */
[----:B------:R-:W-:Y:S02]  /*01a0*/  LEA R3, R9, R6, 0x18 ;  /* 0x0000000609037211 */ /* 0x000fe400078ec0ff */
[----:B------:R-:W-:Y:S01]  /*01b0*/  IADD3 R6, PT, PT, R2, R7, RZ ;  /* 0x0000000702067210 */ /* 0x000fe20007ffe0ff */
[----:B------:R-:W-:Y:S01]  /*01c0*/  IMAD R15, R5, 0x5556, RZ ;  /* 0x00005556050f7824 */ /* 0x000fe200078e02ff */
[C---:B------:R-:W-:Y:S02]  /*01d0*/  IADD3 R5, PT, PT, R11.reuse, 0x5, RZ ;  /* 0x000000050b057810 */ /* 0x040fe40007ffe0ff */
[----:B------:R-:W-:-:S02]  /*01e0*/  IADD3 R2, PT, PT, R11, 0x4, RZ ;  /* 0x000000040b027810 */ /* 0x000fc40007ffe0ff */
[----:B------:R-:W-:Y:S02]  /*01f0*/  SHF.R.U32.HI R15, RZ, 0x10, R15 ;  /* 0x00000010ff0f7819 */ /* 0x000fe4000001160f */
[----:B------:R-:W-:Y:S02]  /*0200*/  LOP3.LUT R7, R13, 0xffff, RZ, 0xc0, !PT ;  /* 0x0000ffff0d077812 */ /* 0x000fe400078ec0ff */
[----:B------:R-:W-:Y:S02]  /*0210*/  LOP3.LUT R5, R5, 0xffff, RZ, 0xc0, !PT ;  /* 0x0000ffff05057812 */ /* 0x000fe400078ec0ff */
[----:B------:R-:W-:Y:S01]  /*0220*/  IADD3 R9, PT, PT, R15, R14, RZ ;  /* 0x0000000e0f097210 */ /* 0x000fe20007ffe0ff */
[----:B------:R-:W-:Y:S01]  /*0230*/  IMAD R7, R7, 0x5556, RZ ;  /* 0x0000555607077824 */ /* 0x000fe200078e02ff */
[----:B------:R-:W-:Y:S02]  /*0240*/  LOP3.LUT R2, R2, 0xffff, RZ, 0xc0, !PT ;  /* 0x0000ffff02027812 */ /* 0x000fe400078ec0ff */
[----:B------:R-:W-:-:S02]  /*0250*/  ISETP.GT.U32.AND P0, PT, R9, 0x23f, PT ;  /* 0x0000023f0900780c */ /* 0x000fc40003f04070 */
[----:B------:R-:W-:Y:S01]  /*0260*/  ISETP.GT.U32.AND P2, PT, R9, 0x23e, PT ;  /* 0x0000023e0900780c */ /* 0x000fe20003f44070 */
[----:B------:R-:W-:Y:S01]  /*0270*/  IMAD R9, R5, 0x5556, RZ ;  /* 0x0000555605097824 */ /* 0x000fe200078e02ff */
[----:B------:R-:W-:Y:S01]  /*0280*/  SHF.R.U32.HI R19, RZ, 0x10, R8 ;  /* 0x00000010ff137819 */ /* 0x000fe20000011608 */
[----:B------:R-:W-:Y:S01]  /*0290*/  IMAD R21, R2, 0x5556, RZ ;  /* 0x0000555602157824 */ /* 0x000fe200078e02ff */
[----:B------:R-:W-:Y:S01]  /*02a0*/  SHF.R.U32.HI R17, RZ, 0x10, R7 ;  /* 0x00000010ff117819 */ /* 0x000fe20000011607 */
[----:B------:R-:W0:Y:S01]  /*02b0*/  S2R R5, SR_CTAID.Z ;  /* 0x0000000000057919 */ /* 0x000e220000002700 */
[----:B------:R-:W-:Y:S01]  /*02c0*/  SHF.R.U32.HI R9, RZ, 0x10, R9 ;  /* 0x00000010ff097819 */ /* 0x000fe20000011609 */
[----:B------:R-:W-:Y:S01]  /*02d0*/  IMAD.IADD R7, R14, 0x1, R19 ;  /* 0x000000010e077824 */ /* 0x000fe200078e0213 */
[----:B------:R-:W-:Y:S02]  /*02e0*/  LEA.HI R8, R21, R14, RZ, 0x10 ;  /* 0x0000000e15087211 */ /* 0x000fe400078f80ff */
[----:B------:R-:W-:-:S02]  /*02f0*/  IADD3 R16, PT, PT, R4, R9, RZ ;  /* 0x0000000904107210 */ /* 0x000fc40007ffe0ff */
[CC--:B------:R-:W-:Y:S01]  /*0300*/  IADD3 R2, PT, PT, R14.reuse, R17.reuse, RZ ;  /* 0x000000110e027210 */ /* 0x0c0fe20007ffe0ff */
[----:B------:R-:W-:Y:S01]  /*0310*/  IMAD.IADD R14, R14, 0x1, R9 ;  /* 0x000000010e0e7824 */ /* 0x000fe200078e0209 */
[----:B------:R-:W-:Y:S02]  /*0320*/  ISETP.GT.U32.AND P4, PT, R7, 0x23f, PT ;  /* 0x0000023f0700780c */ /* 0x000fe40003f84070 */
[----:B------:R-:W-:Y:S02]  /*0330*/  ISETP.GT.U32.AND P1, PT, R8, 0x23f, PT ;  /* 0x0000023f0800780c */ /* 0x000fe40003f24070 */
[C---:B------:R-:W-:Y:S02]  /*0340*/  IADD3 R7, PT, PT, R4.reuse, R17, RZ ;  /* 0x0000001104077210 */ /* 0x040fe40007ffe0ff */
[----:B------:R-:W-:Y:S02]  /*0350*/  PRMT R17, R17, 0x9910, RZ ;  /* 0x0000991011117816 */ /* 0x000fe400000000ff */
[----:B------:R-:W-:-:S02]  /*0360*/  IADD3 R8, PT, PT, R4, R19, RZ ;  /* 0x0000001304087210 */ /* 0x000fc40007ffe0ff */
[----:B------:R-:W-:Y:S02]  /*0370*/  PRMT R19, R19, 0x9910, RZ ;  /* 0x0000991013137816 */ /* 0x000fe400000000ff */
[----:B------:R-:W-:Y:S02]  /*0380*/  LOP3.LUT R18, R16, 0xffff, RZ, 0xc0, !PT ;  /* 0x0000ffff10127812 */ /* 0x000fe400078ec0ff */
[----:B------:R-:W-:Y:S02]  /*0390*/  ISETP.GT.U32.AND P3, PT, R2, 0x23f, PT ;  /* 0x0000023f0200780c */ /* 0x000fe40003f64070 */
[----:B------:R-:W-:Y:S02]  /*03a0*/  LEA.HI R2, R21, R4, RZ, 0x10 ;  /* 0x0000000415027211 */ /* 0x000fe400078f80ff */
[----:B------:R-:W-:Y:S02]  /*03b0*/  IADD3 R4, PT, PT, R4, R15, RZ ;  /* 0x0000000f04047210 */ /* 0x000fe40007ffe0ff */
[----:B------:R-:W-:Y:S01]  /*03c0*/  PRMT R20, R15, 0x9910, RZ ;  /* 0x000099100f147816 */ /* 0x000fe200000000ff */
[----:B------:R-:W-:Y:S01]  /*03d0*/  IMAD R15, R17, 0x3, RZ ;  /* 0x00000003110f7824 */ /* 0x000fe200078e02ff */
[----:B------:R-:W-:Y:S01]  /*03e0*/  MOV R16, R19 ;  /* 0x0000001300107202 */ /* 0x000fe20000000f00 */
[----:B------:R-:W-:Y:S01]  /*03f0*/  IMAD R19, R18, 0x2aab, RZ ;  /* 0x00002aab12137824 */ /* 0x000fe200078e02ff */
[----:B------:R-:W-:-:S02]  /*0400*/  ISETP.GT.U32.AND P5, PT, R14, 0x23f, PT ;  /* 0x0000023f0e00780c */ /* 0x000fc40003fa4070 */
[----:B------:R-:W-:Y:S01]  /*0410*/  IADD3 R18, PT, PT, RZ, -R15, RZ ;  /* 0x8000000fff127210 */ /* 0x000fe20007ffe0ff */
[----:B------:R-:W-:Y:S01]  /*0420*/  IMAD R16, R16, 0x3, RZ ;  /* 0x0000000310107824 */ /* 0x000fe200078e02ff */
[----:B------:R-:W-:Y:S02]  /*0430*/  LEA.HI R15, R19, R0, RZ, 0xe ;  /* 0x00000000130f7211 */ /* 0x000fe400078f70ff */
[----:B------:R-:W-:Y:S01]  /*0440*/  MOV R17, R20 ;  /* 0x0000001400117202 */ /* 0x000fe20000000f00 */
[--C-:B------:R-:W-:Y:S01]  /*0450*/  IMAD R20, R10, 0x6, R11.reuse ;  /* 0x000000060a147824 */ /* 0x100fe200078e020b */
[----:B------:R-:W-:Y:S02]  /*0460*/  ISETP.GT.U32.OR P5, PT, R15, 0x17, P5 ;  /* 0x000000170f00780c */ /* 0x000fe40002fa4470 */
[----:B------:R-:W-:Y:S01]  /*0470*/  LOP3.LUT R15, R4, 0xffff, RZ, 0xc0, !PT ;  /* 0x0000ffff040f7812 */ /* 0x000fe200078ec0ff */
[----:B------:R-:W-:Y:S01]  /*0480*/  IMAD R14, R17, 0x3, RZ ;  /* 0x00000003110e7824 */ /* 0x000fe200078e02ff */
[----:B------:R-:W-:Y:S01]  /*0490*/  PRMT R18, R18, 0x7710, RZ ;  /* 0x0000771012127816 */ /* 0x000fe200000000ff */
[----:B------:R-:W-:Y:S01]  /*04a0*/  IMAD R17, R0, 0x48, R11 ;  /* 0x0000004800117824 */ /* 0x000fe200078e020b */
[----:B------:R-:W-:Y:S01]  /*04b0*/  IADD3 R16, PT, PT, RZ, -R16, RZ ;  /* 0x80000010ff107210 */ /* 0x000fe20007ffe0ff */
[----:B------:R-:W-:Y:S01]  /*04c0*/  IMAD R15, R15, 0xaaab, RZ ;  /* 0x0000aaab0f0f7824 */ /* 0x000fe200078e02ff */
[----:B------:R-:W-:-:S02]  /*04d0*/  IADD3 R18, PT, PT, R13, R18, RZ ;  /* 0x000000120d127210 */ /* 0x000fc40007ffe0ff */
[----:B------:R-:W-:Y:S02]  /*04e0*/  PRMT R13, R16, 0x7710, RZ ;  /* 0x00007710100d7816 */ /* 0x000fe400000000ff */
[----:B------:R-:W-:Y:S02]  /*04f0*/  IADD3 R16, PT, PT, RZ, -R14, RZ ;  /* 0x8000000eff107210 */ /* 0x000fe40007ffe0ff */
[----:B------:R-:W-:Y:S01]  /*0500*/  SHF.R.U32.HI R21, RZ, 0x14, R15 ;  /* 0x00000014ff157819 */ /* 0x000fe2000001160f */
[----:B------:R-:W-:Y:S01]  /*0510*/  IMAD.IADD R14, R12, 0x1, R13 ;  /* 0x000000010c0e7824 */ /* 0x000fe200078e020d */
[----:B------:R-:W-:Y:S01]  /*0520*/  PRMT R12, R16, 0x7710, RZ ;  /* 0x00007710100c7816 */ /* 0x000fe200000000ff */
[C---:B0-----:R-:W-:Y:S01]  /*0530*/  IMAD R13, R5.reuse, 0xa200, RZ ;  /* 0x0000a200050d7824 */ /* 0x041fe200078e02ff */
[----:B------:R-:W-:Y:S01]  /*0540*/  ISETP.GT.U32.AND P6, PT, R20, 0x42, PT ;  /* 0x000000421400780c */ /* 0x000fe20003fc4070 */
[----:B------:R-:W-:Y:S01]  /*0550*/  IMAD R16, R5, 0x18, R0 ;  /* 0x0000001805107824 */ /* 0x000fe200078e0200 */
[----:B------:R-:W-:-:S02]  /*0560*/  IADD3 R30, PT, PT, R21, R0, RZ ;  /* 0x00000000151e7210 */ /* 0x000fc40007ffe0ff */
[----:B------:R-:W-:Y:S02]  /*0570*/  IADD3 R12, PT, PT, R11, R12, RZ ;  /* 0x0000000c0b0c7210 */ /* 0x000fe40007ffe0ff */
[C---:B------:R-:W-:Y:S01]  /*0580*/  ISETP.NE.OR P6, PT, R10.reuse, RZ, P6 ;  /* 0x000000ff0a00720c */ /* 0x040fe200037c5670 */
[----:B------:R-:W-:Y:S01]  /*0590*/  IMAD R10, R10, 0x6, R17 ;  /* 0x000000060a0a7824 */ /* 0x000fe200078e0211 */
[----:B------:R-:W-:Y:S02]  /*05a0*/  IADD3 R15, PT, PT, R4, 0x1, RZ ;  /* 0x00000001040f7810 */ /* 0x000fe40007ffe0ff */
[----:B------:R-:W-:Y:S02]  /*05b0*/  ISETP.GT.U32.OR P0, PT, R30, 0x17, P0 ;  /* 0x000000171e00780c */ /* 0x000fe40000704470 */
[C---:B------:R-:W-:Y:S02]  /*05c0*/  LOP3.LUT R12, R13.reuse, 0xffff, R12, 0xf8, !PT ;  /* 0x0000ffff0d0c7812 */ /* 0x040fe400078ef80c */
[----:B------:R-:W-:-:S02]  /*05d0*/  LOP3.LUT R11, R13, 0xffff, R18, 0xf8, !PT ;  /* 0x0000ffff0d0b7812 */ /* 0x000fc400078ef812 */
[----:B------:R-:W-:Y:S02]  /*05e0*/  LOP3.LUT R13, R13, 0xffff, R14, 0xf8, !PT ;  /* 0x0000ffff0d0d7812 */ /* 0x000fe400078ef80e */
[----:B------:R-:W-:Y:S02]  /*05f0*/  LOP3.LUT R22, R2, 0xffff, RZ, 0xc0, !PT ;  /* 0x0000ffff02167812 */ /* 0x000fe400078ec0ff */
[----:B------:R-:W-:Y:S02]  /*0600*/  ISETP.GT.U32.OR P0, PT, R10, 0x6bf, P0 ;  /* 0x000006bf0a00780c */ /* 0x000fe40000704470 */
[----:B------:R-:W-:Y:S01]  /*0610*/  LOP3.LUT R19, R15, 0xffff, RZ, 0xc0, !PT ;  /* 0x0000ffff0f137812 */ /* 0x000fe200078ec0ff */
[----:B------:R-:W-:Y:S01]  /*0620*/  IMAD R23, R22, 0x2aab, RZ ;  /* 0x00002aab16177824 */ /* 0x000fe200078e02ff */
[----:B------:R-:W-:Y:S02]  /*0630*/  LOP3.LUT R14, R7, 0xffff, RZ, 0xc0, !PT ;  /* 0x0000ffff070e7812 */ /* 0x000fe400078ec0ff */
[----:B------:R-:W-:Y:S01]  /*0640*/  LOP3.LUT R18, R8, 0xffff, RZ, 0xc0, !PT ;  /* 0x0000ffff08127812 */ /* 0x000fe200078ec0ff */
[----:B------:R-:W-:Y:S01]  /*0650*/  IMAD R22, R19, 0xaaab, RZ ;  /* 0x0000aaab13167824 */ /* 0x000fe200078e02ff */
[----:B------:R-:W-:Y:S01]  /*0660*/  IADD3 R24, PT, PT, R21, R16, RZ ;  /* 0x0000001015187210 */ /* 0x000fe20007ffe0ff */
[----:B------:R-:W-:Y:S01]  /*0670*/  IMAD R14, R14, 0x2aab, RZ ;  /* 0x00002aab0e0e7824 */ /* 0x000fe200078e02ff */
[----:B------:R-:W-:Y:S01]  /*0680*/  ISETP.GT.U32.OR P0, PT, R20, 0x47, P0 ;  /* 0x000000471400780c */ /* 0x000fe20000704470 */
[----:B------:R-:W-:Y:S01]  /*0690*/  IMAD R18, R18, 0x2aab, RZ ;  /* 0x00002aab12127824 */ /* 0x000fe200078e02ff */
[----:B------:R-:W-:-:S02]  /*06a0*/  SHF.R.U32.HI R19, RZ, 0x12, R23 ;  /* 0x00000012ff137819 */ /* 0x000fc40000011617 */
[----:B------:R-:W-:Y:S02]  /*06b0*/  ISETP.GT.U32.OR P0, PT, R24, 0x5f, P0 ;  /* 0x0000005f1800780c */ /* 0x000fe40000704470 */
[----:B------:R-:W-:Y:S02]  /*06c0*/  PRMT R24, R21, 0x9910, RZ ;  /* 0x0000991015187816 */ /* 0x000fe400000000ff */
[----:B------:R-:W-:Y:S01]  /*06d0*/  SHF.R.U32.HI R21, RZ, 0x14, R22 ;  /* 0x00000014ff157819 */ /* 0x000fe20000011616 */
[----:B------:R-:W-:Y:S01]  /*06e0*/  IMAD.IADD R22, R16, 0x1, R19 ;  /* 0x0000000110167824 */ /* 0x000fe200078e0213 */
[----:B------:R-:W-:Y:S02]  /*06f0*/  SHF.R.U32.HI R29, RZ, 0x12, R14 ;  /* 0x00000012ff1d7819 */ /* 0x000fe4000001160e */
[----:B------:R-:W-:Y:S02]  /*0700*/  SHF.R.U32.HI R23, RZ, 0x12, R18 ;  /* 0x00000012ff177819 */ /* 0x000fe40000011612 */
[----:B------:R-:W-:-:S02]  /*0710*/  MOV R18, R24 ;  /* 0x0000001800127202 */ /* 0x000fc40000000f00 */
[-C--:B------:R-:W-:Y:S02]  /*0720*/  IADD3 R14, PT, PT, R19, R0.reuse, RZ ;  /* 0x00000000130e7210 */ /* 0x080fe40007ffe0ff */
[-C--:B------:R-:W-:Y:S01]  /*0730*/  IADD3 R24, PT, PT, R21, R0.reuse, RZ ;  /* 0x0000000015187210 */ /* 0x080fe20007ffe0ff */
[----:B------:R-:W-:Y:S01]  /*0740*/  IMAD R18, R18, 0x18, RZ ;  /* 0x0000001812127824 */ /* 0x000fe200078e02ff */
[-C--:B------:R-:W-:Y:S02]  /*0750*/  IADD3 R28, PT, PT, R29, R0.reuse, RZ ;  /* 0x000000001d1c7210 */ /* 0x080fe40007ffe0ff */
[----:B------:R-:W-:Y:S02]  /*0760*/  IADD3 R26, PT, PT, R23, R0, RZ ;  /* 0x00000000171a7210 */ /* 0x000fe40007ffe0ff */
[----:B------:R-:W-:Y:S02]  /*0770*/  ISETP.GT.U32.OR P1, PT, R14, 0x17, P1 ;  /* 0x000000170e00780c */ /* 0x000fe40000f24470 */
[----:B------:R-:W-:-:S02]  /*0780*/  ISETP.GT.U32.OR P2, PT, R24, 0x17, P2 ;  /* 0x000000171800780c */ /* 0x000fc40001744470 */
[----:B------:R-:W-:Y:S02]  /*0790*/  ISETP.GT.U32.OR P3, PT, R28, 0x17, P3 ;  /* 0x000000171c00780c */ /* 0x000fe40001f64470 */
[----:B------:R-:W-:Y:S02]  /*07a0*/  ISETP.GT.U32.OR P4, PT, R26, 0x17, P4 ;  /* 0x000000171a00780c */ /* 0x000fe40002784470 */
[C---:B------:R-:W-:Y:S02]  /*07b0*/  ISETP.GT.U32.OR P1, PT, R10.reuse, 0x6bb, P1 ;  /* 0x000006bb0a00780c */ /* 0x040fe40000f24470 */
[C---:B------:R-:W-:Y:S02]  /*07c0*/  ISETP.GT.U32.OR P2, PT, R10.reuse, 0x6bc, P2 ;  /* 0x000006bc0a00780c */ /* 0x040fe40001744470 */
[C---:B------:R-:W-:Y:S02]  /*07d0*/  ISETP.GT.U32.OR P3, PT, R10.reuse, 0x6be, P3 ;  /* 0x000006be0a00780c */ /* 0x040fe40001f64470 */
[----:B------:R-:W-:-:S02]  /*07e0*/  ISETP.GT.U32.OR P4, PT, R10, 0x6bd, P4 ;  /* 0x000006bd0a00780c */ /* 0x000fc40002784470 */
[----:B------:R-:W-:Y:S02]  /*07f0*/  IADD3 R18, PT, PT, RZ, -R18, RZ ;  /* 0x80000012ff127210 */ /* 0x000fe40007ffe0ff */
[C---:B------:R-:W-:Y:S02]  /*0800*/  ISETP.GT.U32.OR P1, PT, R20.reuse, 0x43, P1 ;  /* 0x000000431400780c */ /* 0x040fe40000f24470 */
[C---:B------:R-:W-:Y:S02]  /*0810*/  ISETP.GT.U32.OR P2, PT, R20.reuse, 0x44, P2 ;  /* 0x000000441400780c */ /* 0x040fe40001744470 */
[C---:B------:R-:W-:Y:S02]  /*0820*/  ISETP.GT.U32.OR P3, PT, R20.reuse, 0x46, P3 ;  /* 0x000000461400780c */ /* 0x040fe40001f64470 */
[----:B------:R-:W-:Y:S02]  /*0830*/  ISETP.GT.U32.OR P4, PT, R20, 0x45, P4 ;  /* 0x000000451400780c */ /* 0x000fe40002784470 */
[----:B------:R-:W-:-:S02]  /*0840*/  PRMT R25, R18, 0x7710, RZ ;  /* 0x0000771012197816 */ /* 0x000fc400000000ff */
[C---:B------:R-:W-:Y:S02]  /*0850*/  IADD3 R20, PT, PT, R16.reuse, R29, RZ ;  /* 0x0000001d10147210 */ /* 0x040fe40007ffe0ff */
[----:B------:R-:W-:Y:S02]  /*0860*/  IADD3 R18, PT, PT, R16, R23, RZ ;  /* 0x0000001710127210 */ /* 0x000fe40007ffe0ff */
[----:B------:R-:W-:Y:S01]  /*0870*/  ISETP.GT.U32.OR P1, PT, R22, 0x5f, P1 ;  /* 0x0000005f1600780c */ /* 0x000fe20000f24470 */
[----:B------:R-:W-:Y:S01]  /*0880*/  IMAD.IADD R22, R16, 0x1, R21 ;  /* 0x0000000110167824 */ /* 0x000fe200078e0215 */
[----:B------:R-:W-:Y:S02]  /*0890*/  ISETP.GT.U32.OR P3, PT, R20, 0x5f, P3 ;  /* 0x0000005f1400780c */ /* 0x000fe40001f64470 */
[----:B------:R-:W-:Y:S02]  /*08a0*/  IADD3 R16, PT, PT, R4, R25, RZ ;  /* 0x0000001904107210 */ /* 0x000fe40007ffe0ff */
[----:B------:R-:W-:-:S02]  /*08b0*/  ISETP.GT.U32.OR P4, PT, R18, 0x5f, P4 ;  /* 0x0000005f1200780c */ /* 0x000fc40002784470 */
[----:B------:R-:W-:Y:S02]  /*08c0*/  PRMT R20, R19, 0x9910, RZ ;  /* 0x0000991013147816 */ /* 0x000fe400000000ff */
[-C--:B------:R-:W-:Y:S02]  /*08d0*/  LEA R4, R17, R3.reuse, 0x2 ;  /* 0x0000000311047211 */ /* 0x080fe400078e10ff */
[----:B------:R-:W-:Y:S02]  /*08e0*/  PRMT R18, R21, 0x9910, RZ ;  /* 0x0000991015127816 */ /* 0x000fe400000000ff */
[----:B------:R-:W-:Y:S02]  /*08f0*/  PRMT R17, R29, 0x9910, RZ ;  /* 0x000099101d117816 */ /* 0x000fe400000000ff */
[----:B------:R-:W-:Y:S01]  /*0900*/  ISETP.GT.U32.OR P5, PT, R10, 0x6ba, P5 ;  /* 0x000006ba0a00780c */ /* 0x000fe20002fa4470 */
[----:B------:R-:W-:Y:S01]  /*0910*/  IMAD R18, R18, 0x18, RZ ;  /* 0x0000001812127824 */ /* 0x000fe200078e02ff */
[----:B------:R-:W-:Y:S01]  /*0920*/  LEA R25, R10, R3, 0x2 ;  /* 0x000000030a197211 */ /* 0x000fe200078e10ff */
[----:B------:R-:W-:Y:S01]  /*0930*/  IMAD R10, R0, 0x120, R3 ;  /* 0x00000120000a7824 */ /* 0x000fe200078e0203 */
[----:B------:R-:W-:Y:S01]  /*0940*/  PRMT R19, R23, 0x9910, RZ ;  /* 0x0000991017137816 */ /* 0x000fe200000000ff */
[----:B------:R-:W-:Y:S01]  /*0950*/  IMAD R3, R20, 0x18, RZ ;  /* 0x0000001814037824 */ /* 0x000fe200078e02ff */
[----:B------:R-:W-:Y:S01]  /*0960*/  IADD3 R18, PT, PT, RZ, -R18, RZ ;  /* 0x80000012ff127210 */ /* 0x000fe20007ffe0ff */
[----:B------:R-:W-:Y:S01]  /*0970*/  IMAD R20, R0, 0x6c0, R13 ;  /* 0x000006c000147824 */ /* 0x000fe200078e020d */
[----:B------:R-:W-:Y:S01]  /*0980*/  PRMT R16, R16, 0x9910, RZ ;  /* 0x0000991010107816 */ /* 0x000fe200000000ff */
[----:B------:R-:W-:-:S02]  /*0990*/  IMAD R0, R17, 0x18, RZ ;  /* 0x0000001811007824 */ /* 0x000fc400078e02ff */
[----:B------:R-:W-:Y:S02]  /*09a0*/  HFMA2 R23, -RZ, RZ, 0, 0 ;  /* 0x00000000ff177431 */ /* 0x000fe400000001ff */
[----:B------:R-:W-:Y:S01]  /*09b0*/  IMAD R17, R19, 0x18, RZ ;  /* 0x0000001813117824 */ /* 0x000fe200078e02ff */
[----:B------:R-:W-:Y:S01]  /*09c0*/  ISETP.GT.U32.OR P2, PT, R22, 0x5f, P2 ;  /* 0x0000005f1600780c */ /* 0x000fe20001744470 */
[----:B------:R-:W-:Y:S01]  /*09d0*/  IMAD.MOV R19, RZ, RZ, -R3 ;  /* 0x000000ffff137224 */ /* 0x000fe200078e0a03 */
[----:B------:R-:W-:Y:S01]  /*09e0*/  IADD3 R0, PT, PT, RZ, -R0, RZ ;  /* 0x80000000ff007210 */ /* 0x000fe20007ffe0ff */
[----:B------:R-:W-:Y:S01]  /*09f0*/  IMAD R3, R9, 0x9, R20 ;  /* 0x0000000909037824 */ /* 0x000fe200078e0214 */
[----:B------:R-:W-:Y:S02]  /*0a00*/  PRMT R20, R18, 0x7710, RZ ;  /* 0x0000771012147816 */ /* 0x000fe400000000ff */
[----:B------:R-:W-:Y:S02]  /*0a10*/  PRMT R9, R19, 0x7710, RZ ;  /* 0x0000771013097816 */ /* 0x000fe400000000ff */
[----:B------:R-:W-:-:S02]  /*0a20*/  PRMT R18, R0, 0x7710, RZ ;  /* 0x0000771000127816 */ /* 0x000fc400000000ff */
[----:B------:R-:W-:Y:S02]  /*0a30*/  IADD3 R17, PT, PT, RZ, -R17, RZ ;  /* 0x80000011ff117210 */ /* 0x000fe40007ffe0ff */
[----:B------:R-:W-:Y:S01]  /*0a40*/  IADD3 R0, PT, PT, R2, R9, RZ ;  /* 0x0000000902007210 */ /* 0x000fe20007ffe0ff */
[----:B------:R-:W-:Y:S01]  /*0a50*/  IMAD.IADD R7, R7, 0x1, R18 ;  /* 0x0000000107077824 */ /* 0x000fe200078e0212 */
[----:B------:R-:W-:Y:S01]  /*0a60*/  PRMT R9, R17, 0x7710, RZ ;  /* 0x0000771011097816 */ /* 0x000fe200000000ff */
[----:B------:R-:W0:Y:S01]  /*0a70*/  S2R R2, SR_CTAID.X ;  /* 0x0000000000027919 */ /* 0x000e220000002500 */
[----:B------:R-:W-:Y:S02]  /*0a80*/  PRMT R17, R0, 0x9910, RZ ;  /* 0x0000991000117816 */ /* 0x000fe400000000ff */
[----:B------:R-:W-:Y:S02]  /*0a90*/  IADD3 R15, PT, PT, R15, R20, RZ ;  /* 0x000000140f0f7210 */ /* 0x000fe40007ffe0ff */
[----:B------:R-:W-:-:S02]  /*0aa0*/  MOV R0, R16 ;  /* 0x0000001000007202 */ /* 0x000fc40000000f00 */
[----:B------:R-:W-:Y:S02]  /*0ab0*/  IADD3 R8, PT, PT, R8, R9, RZ ;  /* 0x0000000908087210 */ /* 0x000fe40007ffe0ff */
[----:B------:R-:W-:Y:S01]  /*0ac0*/  PRMT R7, R7, 0x9910, RZ ;  /* 0x0000991007077816 */ /* 0x000fe200000000ff */
[----:B------:R-:W-:Y:S01]  /*0ad0*/  IMAD R0, R0, 0x9, RZ ;  /* 0x0000000900007824 */ /* 0x000fe200078e02ff */
[----:B------:R-:W-:Y:S02]  /*0ae0*/  PRMT R9, R15, 0x9910, RZ ;  /* 0x000099100f097816 */ /* 0x000fe400000000ff */
[----:B------:R-:W-:Y:S02]  /*0af0*/  PRMT R16, R8, 0x9910, RZ ;  /* 0x0000991008107816 */ /* 0x000fe400000000ff */
[----:B------:R-:W-:Y:S01]  /*0b00*/  MOV R15, R17 ;  /* 0x00000011000f7202 */ /* 0x000fe20000000f00 */
[----:B------:R-:W-:Y:S01]  /*0b10*/  IMAD R9, R9, 0x9, RZ ;  /* 0x0000000909097824 */ /* 0x000fe200078e02ff */
[----:B------:R-:W-:-:S02]  /*0b20*/  MOV R8, R7 ;  /* 0x0000000700087202 */ /* 0x000fc40000000f00 */
[----:B------:R-:W-:Y:S01]  /*0b30*/  LOP3.LUT R7, R0, 0xffff, RZ, 0xc0, !PT ;  /* 0x0000ffff00077812 */ /* 0x000fe200078ec0ff */
[----:B------:R-:W-:Y:S01]  /*0b40*/  IMAD R15, R15, 0x9, RZ ;  /* 0x000000090f0f7824 */ /* 0x000fe200078e02ff */
[----:B------:R-:W-:Y:S01]  /*0b50*/  LOP3.LUT R9, R9, 0xffff, RZ, 0xc0, !PT ;  /* 0x0000ffff09097812 */ /* 0x000fe200078ec0ff */
[----:B------:R-:W-:Y:S01]  /*0b60*/  IMAD R0, R8, 0x9, RZ ;  /* 0x0000000908007824 */ /* 0x000fe200078e02ff */
[----:B------:R-:W-:Y:S01]  /*0b70*/  IADD3 R7, PT, PT, R7, R12, RZ ;  /* 0x0000000c07077210 */ /* 0x000fe20007ffe0ff */
[----:B------:R-:W-:Y:S01]  /*0b80*/  IMAD R8, R16, 0x9, RZ ;  /* 0x0000000910087824 */ /* 0x000fe200078e02ff */
[----:B------:R-:W-:Y:S02]  /*0b90*/  LOP3.LUT R16, R15, 0xffff, RZ, 0xc0, !PT ;  /* 0x0000ffff0f107812 */ /* 0x000fe400078ec0ff */
[----:B------:R-:W-:Y:S01]  /*0ba0*/  LOP3.LUT R0, R0, 0xffff, RZ, 0xc0, !PT ;  /* 0x0000ffff00007812 */ /* 0x000fe200078ec0ff */
[----:B------:R-:W-:Y:S01]  /*0bb0*/  IMAD R30, R30, 0x6c0, R7 ;  /* 0x000006c01e1e7824 */ /* 0x000fe200078e0207 */
[----:B------:R-:W-:Y:S01]  /*0bc0*/  LOP3.LUT R8, R8, 0xffff, RZ, 0xc0, !PT ;  /* 0x0000ffff08087812 */ /* 0x000fe200078ec0ff */
[----:B------:R-:W-:Y:S01]  /*0bd0*/  IMAD.IADD R15, R11, 0x1, R16 ;  /* 0x000000010b0f7824 */ /* 0x000fe200078e0210 */
[----:B------:R-:W-:Y:S01]  /*0be0*/  IADD3 R9, PT, PT, R12, R9, RZ ;  /* 0x000000090c097210 */ /* 0x000fe20007ffe0ff */
[----:B------:R-:W-:Y:S01]  /*0bf0*/  HFMA2 R7, -RZ, RZ, 0, 0 ;  /* 0x00000000ff077431 */ /* 0x000fe200000001ff */
[----:B------:R-:W-:Y:S01]  /*0c00*/  IADD3 R11, PT, PT, R0, R11, RZ ;  /* 0x0000000b000b7210 */ /* 0x000fe20007ffe0ff */
[----:B------:R-:W-:Y:S01]  /*0c10*/  IMAD R0, R14, 0x6c0, R15 ;  /* 0x000006c00e007824 */ /* 0x000fe200078e020f */
[----:B------:R-:W-:Y:S01]  /*0c20*/  IADD3 R13, PT, PT, R8, R13, RZ ;  /* 0x0000000d080d7210 */ /* 0x000fe20007ffe0ff */
[----:B------:R-:W-:Y:S01]  /*0c30*/  IMAD R24, R24, 0x6c0, R9 ;  /* 0x000006c018187824 */ /* 0x000fe200078e0209 */
[----:B------:R-:W-:Y:S01]  /*0c40*/  PLOP3.LUT P5, PT, P5, P6, PT, 0xf8, 0x8f ;  /* 0x00000000008f781c */ /* 0x000fe20002fadf70 */
[----:B------:R-:W-:Y:S01]  /*0c50*/  IMAD R28, R28, 0x6c0, R11 ;  /* 0x000006c01c1c7824 */ /* 0x000fe200078e020b */
[----:B------:R-:W-:Y:S01]  /*0c60*/  MOV R29, RZ ;  /* 0x000000ff001d7202 */ /* 0x000fe20000000f00 */
[----:B------:R-:W-:Y:S01]  /*0c70*/  IMAD R26, R26, 0x6c0, R13 ;  /* 0x000006c01a1a7824 */ /* 0x000fe200078e020d */
[----:B0--3--:R-:W-:-:S09]  /*0c80*/  IADD3 R8, PT, PT, R10, 0x8, RZ ;  /* 0x000000080a087810 */ /* 0x009fd20007ffe0ff */
.L_x_19:
[----:B------:R-:W0:Y:S01]  /*0c90*/  S2R R13, SR_TID.Z ;  /* 0x00000000000d7919 */ /* 0x000e220000002300 */
[----:B------:R-:W-:Y:S01]  /*0ca0*/  MOV R11, RZ ;  /* 0x000000ff000b7202 */ /* 0x000fe20000000f00 */
[----:B------:R-:W1:Y:S01]  /*0cb0*/  S2R R9, SR_TID.X ;  /* 0x0000000000097919 */ /* 0x000e620000002100 */
[----:B------:R-:W2:Y:S01]  /*0cc0*/  S2R R10, SR_TID.Y ;  /* 0x00000000000a7919 */ /* 0x000ea20000002200 */
[----:B0-----:R-:W-:-:S07]  /*0cd0*/  IMAD R13, R13, 0x310, RZ ;  /* 0x000003100d0d7824 */ /* 0x001fce00078e02ff */
.L_x_18:
[C---:B--2---:R-:W-:Y:S01]  /*0ce0*/  IMAD R12, R10.reuse, 0x70, R13 ;  /* 0x000000700a0c7824 */ /* 0x044fe200078e020d */
[----:B-1----:R-:W-:Y:S01]  /*0cf0*/  SHF.L.U32 R19, R9, 0x1, RZ ;  /* 0x0000000109137819 */ /* 0x002fe200000006ff */
[----:B------:R-:W-:Y:S01]  /*0d00*/  IMAD R17, R7, 0x4980, RZ ;  /* 0x0000498007117824 */ /* 0x000fe200078e02ff */
[----:B------:R-:W-:Y:S01]  /*0d10*/  P2R R20, PR, RZ, 0x20 ;  /* 0x00000020ff147803 */ /* 0x000fe20000000000 */
[----:B------:R-:W-:Y:S01]  /*0d20*/  IMAD R15, R9, 0x38, R12 ;  /* 0x00000038090f7824 */ /* 0x000fe200078e020c */
[----:B------:R-:W-:Y:S01]  /*0d30*/  LEA R22, R10, R19, 0x2 ;  /* 0x000000130a167211 */ /* 0x000fe200078e10ff */
[----:B------:R-:W-:Y:S01]  /*0d40*/  IMAD R21, R11, 0x1c, RZ ;  /* 0x0000001c0b157824 */ /* 0x000fe200078e02ff */
[----:B------:R-:W0:Y:S01]  /*0d50*/  LDC.64 R18, c[0x0][0x380] ;  /* 0x0000e000ff127b82 */ /* 0x000e220000000a00 */
[----:B------:R-:W-:Y:S01]  /*0d60*/  HFMA2 R34, -RZ, RZ, 0, 0 ;  /* 0x00000000ff227431 */ /* 0x000fe200000001ff */
[----:B------:R-:W-:Y:S01]  /*0d70*/  LEA R14, R2, R15, 0x2 ;  /* 0x0000000f020e7211 */ /* 0x000fe200078e10ff */
[----:B------:R-:W-:Y:S01]  /*0d80*/  IMAD.IADD R16, R22, 0x1, R11 ;  /* 0x0000000116107824 */ /* 0x000fe200078e020b */
[----:B------:R-:W-:Y:S01]  /*0d90*/  MOV R38, RZ ;  /* 0x000000ff00267202 */ /* 0x000fe20000000f00 */
[----:B------:R-:W1:Y:S03]  /*0da0*/  LDCU.64 UR4, c[0x0][0x380] ;  /* 0x00007000ff0477ac */ /* 0x000e660008000a00 */
[----:B------:R-:W-:Y:S01]  /*0db0*/  BAR.SYNC.DEFER_BLOCKING 0x0 ;  /* 0x0000000000007b1d */ /* 0x000fe20000010000 */
[----:B------:R-:W-:-:S02]  /*0dc0*/  IADD3 R15, P5, P6, R21, R14, R17 ;  /* 0x0000000e150f7210 */ /* 0x000fc40007ebe011 */
[----:B------:R-:W-:Y:S02]  /*0dd0*/  IADD3 R14, PT, PT, R14, -0x1d, R17 ;  /* 0xffffffe30e0e7810 */ /* 0x000fe40007ffe011 */
[----:B------:R-:W-:Y:S02]  /*0de0*/  IADD3.X R12, PT, PT, RZ, RZ, RZ, P5, P6 ;  /* 0x000000ffff0c7210 */ /* 0x000fe40002fec4ff */
[----:B------:R-:W-:Y:S02]  /*0df0*/  ISETP.GT.U32.AND P6, PT, R16, 0x1b, PT ;  /* 0x0000001b1000780c */ /* 0x000fe40003fc4070 */
[----:B------:R-:W-:Y:S02]  /*0e00*/  IADD3 R21, PT, PT, R14, R21, RZ ;  /* 0x000000150e157210 */ /* 0x000fe40007ffe0ff */
[----:B------:R-:W-:-:S13]  /*0e10*/  ISETP.EQ.OR P5, PT, R2, RZ, P6 ;  /* 0x000000ff0200720c */ /* 0x000fda00037a2670 */
[----:B------:R-:W-:-:S05]  /*0e20*/  @!P5 IADD3 R17, PT, PT, R21, 0x1c, RZ ;  /* 0x0000001c1511d810 */ /* 0x000fca0007ffe0ff */
[----:B0-----:R-:W-:-:S05]  /*0e30*/  @!P5 IMAD.WIDE.U32 R16, R17, 0x4, R18 ;  /* 0x000000041110d825 */ /* 0x001fca00078e0012 */
[----:B------:R0:W2:Y:S01]  /*0e40*/  @!P5 LDG.E.CONSTANT R34, desc[UR6][R16.64] ;  /* 0x000000061022d981 */ /* 0x0000a2000c1e9900 */
[----:B------:R-:W-:-:S04]  /*0e50*/  LOP3.LUT P5, R22, R11, RZ, R22, 0xfa, !PT ;  /* 0x000000ff0b167212 */ /* 0x000fc800078afa16 */
[----:B------:R-:W-:Y:S01]  /*0e60*/  ISETP.EQ.OR P5, PT, R2, RZ, !P5 ;  /* 0x000000ff0200720c */ /* 0x000fe20006fa2670 */
[----:B0-----:R-:W-:-:S12]  /*0e70*/  IMAD.WIDE R16, R21, 0x4, R18 ;  /* 0x0000000415107825 */ /* 0x001fd800078e0212 */
[----:B------:R-:W3:Y:S01]  /*0e80*/  @!P5 LDG.E.CONSTANT R38, desc[UR6][R16.64] ;  /* 0x000000061026d981 */ /* 0x000ee2000c1e9900 */
[----:B-1----:R-:W-:Y:S02]  /*0e90*/  LEA R14, P5, R15, UR4, 0x2 ;  /* 0x000000040f0e7c11 */ /* 0x002fe4000f8a10ff */
[----:B------:R-:W-:Y:S02]  /*0ea0*/  @!P6 IADD3 R21, PT, PT, R21, 0x1d, RZ ;  /* 0x0000001d1515e810 */ /* 0x000fe40007ffe0ff */
[----:B------:R-:W-:Y:S01]  /*0eb0*/  LEA.HI.X R15, R15, UR5, R12, 0x2, P5 ;  /* 0x000000050f0f7c11 */ /* 0x000fe2000a8f140c */
[----:B------:R-:W-:Y:S02]  /*0ec0*/  HFMA2 R12, -RZ, RZ, 0, 0 ;  /* 0x00000000ff0c7431 */ /* 0x000fe400000001ff */
[----:B------:R-:W-:-:S05]  /*0ed0*/  @!P6 IMAD.WIDE.U32 R18, R21, 0x4, R18 ;  /* 0x000000041512e825 */ /* 0x000fca00078e0012 */
[----:B------:R-:W4:Y:S01]  /*0ee0*/  @!P6 LDG.E.CONSTANT R12, desc[UR6][R18.64] ;  /* 0x00000006120ce981 */ /* 0x000f22000c1e9900 */
[----:B------:R-:W-:Y:S02]  /*0ef0*/  ISETP.NE.AND P5, PT, R20, RZ, PT ;  /* 0x000000ff1400720c */ /* 0x000fe40003fa5270 */
[----:B------:R-:W-:-:S06]  /*0f00*/  CS2R R20, SRZ ;  /* 0x0000000000147805 */ /* 0x000fcc000001ff00 */
[----:B------:R-:W5:Y:S04]  /*0f10*/  @!P6 LDG.E.CONSTANT R20, desc[UR6][R14.64+0x4] ;  /* 0x000004060e14e981 */ /* 0x000f68000c1e9900 */
[----:B------:R-:W5:Y:S01]  /*0f20*/  @!P6 LDG.E.CONSTANT R21, desc[UR6][R14.64+0x8] ;  /* 0x000008060e15e981 */ /* 0x000f62000c1e9900 */
[----:B------:R-:W-:Y:S02]  /*0f30*/  HFMA2 R40, -RZ, RZ, 0, 0 ;  /* 0x00000000ff287431 */ /* 0x000fe400000001ff */
[----:B------:R-:W-:Y:S01]  /*0f40*/  HFMA2 R44, -RZ, RZ, 0, 0 ;  /* 0x00000000ff2c7431 */ /* 0x000fe200000001ff */
[----:B------:R-:W-:Y:S01]  /*0f50*/  MOV R42, RZ ;  /* 0x000000ff002a7202 */ /* 0x000fe20000000f00 */
[----:B--2---:R-:W-:Y:S04]  /*0f60*/  STS [R27+0x18], R34 ;  /* 0x000018221b007388 */ /* 0x004fe80000000800 */
[----:B---3--:R0:W-:Y:S02]  /*0f70*/  STS [R27], R38 ;  /* 0x000000261b007388 */ /* 0x0081e40000000800 */
[----:B0-----:R-:W-:-:S06]  /*0f80*/  IMAD.MOV.U32 R38, RZ, RZ, RZ ;  /* 0x000000ffff267224 */ /* 0x001fcc00078e00ff */
[----:B------:R-:W2:Y:S01]  /*0f90*/  @!P6 LDG.E.CONSTANT R38, desc[UR6][R14.64+0xc] ;  /* 0x00000c060e26e981 */ /* 0x000ea2000c1e9900 */
[----:B------:R-:W-:Y:S02]  /*0fa0*/  ISETP.LT.U32.AND P6, PT, R2, 0x6, !P6 ;  /* 0x000000060200780c */ /* 0x000fe400077c1070 */
[----:B------:R-:W-:Y:S01]  /*0fb0*/  MOV R34, RZ ;  /* 0x000000ff00227202 */ /* 0x000fe20000000f00 */
[----:B----4-:R0:W-:Y:S10]  /*0fc0*/  STS [R27+0x1c], R12 ;  /* 0x00001c0c1b007388 */ /* 0x0101f40000000800 */
[----:B------:R1:W3:Y:S01]  /*0fd0*/  @P6 LDG.E.CONSTANT R34, desc[UR6][R14.64+0x10] ;  /* 0x000010060e226981 */ /* 0x0002e2000c1e9900 */
[----:B------:R-:W-:-:S02]  /*0fe0*/  ISETP.NE.AND P6, PT, R22, RZ, PT ;  /* 0x000000ff1600720c */ /* 0x000fc40003fc5270 */
[----:B0-----:R-:W-:Y:S01]  /*0ff0*/  MOV R12, RZ ;  /* 0x000000ff000c7202 */ /* 0x001fe20000000f00 */
[----:B-1----:R-:W0:Y:S10]  /*1000*/  @!P0 LDC.64 R14, c[0x0][0x388] ;  /* 0x0000e200ff0e8b82 */ /* 0x002e340000000a00 */
[----:B------:R-:W4:Y:S04]  /*1010*/  @P6 LDG.E.CONSTANT R12, desc[UR6][R16.64+0x10] ;  /* 0x00001006100c6981 */ /* 0x000f28000c1e9900 */
[----:B------:R-:W3:Y:S04]  /*1020*/  @P6 LDG.E.CONSTANT R40, desc[UR6][R16.64+0x4] ;  /* 0x0000040610286981 */ /* 0x000ee8000c1e9900 */
[----:B------:R-:W3:Y:S04]  /*1030*/  @P6 LDG.E.CONSTANT R42, desc[UR6][R16.64+0x8] ;  /* 0x00000806102a6981 */ /* 0x000ee8000c1e9900 */
[----:B------:R-:W3:Y:S01]  /*1040*/  @P6 LDG.E.CONSTANT R44, desc[UR6][R16.64+0xc] ;  /* 0x00000c06102c6981 */ /* 0x000ee2000c1e9900 */
[----:B------:R-:W-:-:S04]  /*1050*/  ISETP.GT.U32.AND P6, PT, R2, 0x5, PT ;  /* 0x000000050200780c */ /* 0x000fc80003fc4070 */
[----:B------:R-:W-:Y:S01]  /*1060*/  ISETP.EQ.OR P6, PT, R22, RZ, P6 ;  /* 0x000000ff1600720c */ /* 0x000fe200037c2670 */
[----:B------:R-:W-:-:S12]  /*1070*/  HFMA2 R22, -RZ, RZ, 0, 0 ;  /* 0x00000000ff167431 */ /* 0x000fd800000001ff */
[----:B------:R1:W3:Y:S04]  /*1080*/  @!P6 LDG.E.CONSTANT R22, desc[UR6][R16.64+0x14] ;  /* 0x000014061016e981 */ /* 0x0002e8000c1e9900 */
[----:B-----5:R-:W-:Y:S04]  /*1090*/  STS [R27+0x20], R20 ;  /* 0x000020141b007388 */ /* 0x020fe80000000800 */
[----:B------:R5:W-:Y:S01]  /*10a0*/  STS [R27+0x24], R21 ;  /* 0x000024151b007388 */ /* 0x000be20000000800 */
[----:B------:R-:W-:Y:S01]  /*10b0*/  IMAD R18, R7, 0xd8, R30 ;  /* 0x000000d807127824 */ /* 0x000fe200078e021e */
[----:B-1----:R-:W1:Y:S08]  /*10c0*/  @!P2 LDC.64 R16, c[0x0][0x388] ;  /* 0x0000e200ff10ab82 */ /* 0x002e700000000a00 */
[----:B-----5:R-:W5:Y:S01]  /*10d0*/  @!P3 LDC.64 R20, c[0x0][0x388] ;  /* 0x0000e200ff14bb82 */ /* 0x020f620000000a00 */
[----:B------:R-:W-:-:S04]  /*10e0*/  @!P0 IMAD R19, R11, 0x3, R18 ;  /* 0x000000030b138824 */ /* 0x000fc800078e0212 */
[----:B0-----:R-:W-:-:S04]  /*10f0*/  @!P0 IMAD.WIDE.U32 R18, R19, 0x4, R14 ;  /* 0x0000000413128825 */ /* 0x001fc800078e000e */
[----:B------:R-:W-:Y:S02]  /*1100*/  IMAD R14, R7, 0xd8, R28 ;  /* 0x000000d8070e7824 */ /* 0x000fe400078e021c */
[----:B------:R0:W3:Y:S02]  /*1110*/  @!P0 LDG.E.CONSTANT R18, desc[UR6][R18.64] ;  /* 0x0000000612128981 */ /* 0x0000e4000c1e9900 */
[----:B------:R-:W-:Y:S02]  /*1120*/  @!P3 IMAD R15, R11, 0x3, R14 ;  /* 0x000000030b0fb824 */ /* 0x000fe400078e020e */
[----:B------:R-:W-:Y:S02]  /*1130*/  IMAD R14, R7, 0xd8, R26 ;  /* 0x000000d8070e7824 */ /* 0x000fe400078e021a */
[----:B-----5:R-:W-:-:S04]  /*1140*/  @!P3 IMAD.WIDE.U32 R20, R15, 0x4, R20 ;  /* 0x000000040f14b825 */ /* 0x020fc800078e0014 */
[----:B------:R-:W-:Y:S02]  /*1150*/  @!P4 IMAD R15, R11, 0x3, R14 ;  /* 0x000000030b0fc824 */ /* 0x000fe400078e020e */
[----:B------:R-:W5:Y:S04]  /*1160*/  @!P3 LDG.E.CONSTANT R20, desc[UR6][R20.64] ;  /* 0x000000061414b981 */ /* 0x000f68000c1e9900 */
[----:B--2---:R2:W-:Y:S02]  /*1170*/  STS [R27+0x28], R38 ;  /* 0x000028261b007388 */ /* 0x0045e40000000800 */
[----:B--2---:R-:W2:Y:S02]  /*1180*/  @!P4 LDC.64 R38, c[0x0][0x388] ;  /* 0x0000e200ff26cb82 */ /* 0x004ea40000000a00 */
[----:B--2---:R-:W-:-:S06]  /*1190*/  @!P4 IMAD.WIDE.U32 R38, R15, 0x4, R38 ;  /* 0x000000040f26c825 */ /* 0x004fcc00078e0026 */
[----:B------:R-:W2:Y:S01]  /*11a0*/  @!P1 LDC.64 R14, c[0x0][0x388] ;  /* 0x0000e200ff0e9b82 */ /* 0x000ea20000000a00 */
[----:B----4-:R4:W-:Y:S02]  /*11b0*/  STS [R27+0x10], R12 ;  /* 0x0000100c1b007388 */ /* 0x0109e40000000800 */
[----:B----4-:R-:W-:-:S04]  /*11c0*/  IMAD R12, R7, 0xd8, R24 ;  /* 0x000000d8070c7824 */ /* 0x010fc800078e0218 */
[----:B------:R-:W-:Y:S02]  /*11d0*/  @!P2 IMAD R41, R11, 0x3, R12 ;  /* 0x000000030b29a824 */ /* 0x000fe400078e020c */
[----:B------:R-:W-:Y:S02]  /*11e0*/  IMAD R12, R7, 0xd8, R0 ;  /* 0x000000d8070c7824 */ /* 0x000fe400078e0200 */
[----:B-1----:R-:W-:Y:S01]  /*11f0*/  @!P2 IMAD.WIDE.U32 R16, R41, 0x4, R16 ;  /* 0x000000042910a825 */ /* 0x002fe200078e0010 */
[----:B---3--:R1:W-:Y:S03]  /*1200*/  STS [R27+0x2c], R34 ;  /* 0x00002c221b007388 */ /* 0x0083e60000000800 */
[----:B0-----:R-:W-:Y:S01]  /*1210*/  @!P1 IMAD R19, R11, 0x3, R12 ;  /* 0x000000030b139824 */ /* 0x001fe200078e020c */
[----:B-1----:R2:W3:Y:S03]  /*1220*/  @!P2 LDG.E.CONSTANT R34, desc[UR6][R16.64] ;  /* 0x000000061022a981 */ /* 0x0024e6000c1e9900 */
[----:B--2---:R-:W-:-:S02]  /*1230*/  @!P1 IMAD.WIDE.U32 R16, R19, 0x4, R14 ;  /* 0x0000000413109825 */ /* 0x004fc400078e000e */
[----:B------:R-:W0:Y:S02]  /*1240*/  @!P5 LDC.64 R14, c[0x0][0x388] ;  /* 0x0000e200ff0edb82 */ /* 0x000e240000000a00 */
[----:B------:R-:W-:-:S04]  /*1250*/  IMAD R12, R7, 0xd8, R3 ;  /* 0x000000d8070c7824 */ /* 0x000fc800078e0203 */
[----:B------:R-:W-:Y:S01]  /*1260*/  @!P5 IMAD R19, R11, 0x3, R12 ;  /* 0x000000030b13d824 */ /* 0x000fe200078e020c */
[----:B------:R1:W-:Y:S04]  /*1270*/  STS [R27+0x4], R40 ;  /* 0x000004281b007388 */ /* 0x0003e80000000800 */
[----:B------:R2:W-:Y:S04]  /*1280*/  STS [R27+0x14], R22 ;  /* 0x000014161b007388 */ /* 0x0005e80000000800 */
[----:B-1----:R-:W4:Y:S04]  /*1290*/  @!P1 LDG.E.CONSTANT R40, desc[UR6][R16.64] ;  /* 0x0000000610289981 */ /* 0x002f28000c1e9900 */
[----:B--2---:R-:W2:Y:S01]  /*12a0*/  @!P4 LDG.E.CONSTANT R22, desc[UR6][R38.64] ;  /* 0x000000062616c981 */ /* 0x004ea2000c1e9900 */
[----:B0-----:R-:W-:-:S06]  /*12b0*/  @!P5 IMAD.WIDE.U32 R14, R19, 0x4, R14 ;  /* 0x00000004130ed825 */ /* 0x001fcc00078e000e */
[----:B------:R-:W2:Y:S04]  /*12c0*/  @!P5 LDG.E.CONSTANT R15, desc[UR6][R14.64] ;  /* 0x000000060e0fd981 */ /* 0x000ea8000c1e9900 */
[----:B------:R0:W-:Y:S04]  /*12d0*/  STS [R27+0x8], R42 ;  /* 0x0000082a1b007388 */ /* 0x0001e80000000800 */
[----:B------:R0:W-:Y:S04]  /*12e0*/  STS [R27+0xc], R44 ;  /* 0x00000c2c1b007388 */ /* 0x0001e80000000800 */
[----:B------:R0:W-:Y:S04]  /*12f0*/  @!P0 STS [R25], R18 ;  /* 0x0000001219008388 */ /* 0x0001e80000000800 */
[----:B-----5:R0:W-:Y:S01]  /*1300*/  @!P3 STS [R25+0x4], R20 ;  /* 0x000004141900b388 */ /* 0x0201e20000000800 */
[----:B------:R-:W-:Y:S01]  /*1310*/  IMAD.MOV.U32 R12, RZ, RZ, R8 ;  /* 0x000000ffff0c7224 */ /* 0x000fe200078e0008 */
[----:B------:R-:W-:-:S02]  /*1320*/  UMOV UR4, 0x150 ;  /* 0x0000015000047882 */ /* 0x000fc40000000000 */
[----:B---3--:R0:W-:Y:S04]  /*1330*/  @!P2 STS [R25+0xc], R34 ;  /* 0x00000c221900a388 */ /* 0x0081e80000000800 */
[----:B----4-:R0:W-:Y:S04]  /*1340*/  @!P1 STS [R25+0x10], R40 ;  /* 0x0000102819009388 */ /* 0x0101e80000000800 */
[----:B--2---:R0:W-:Y:S04]  /*1350*/  @!P4 STS [R25+0x8], R22 ;  /* 0x000008161900c388 */ /* 0x0041e80000000800 */
[----:B------:R0:W-:Y:S01]  /*1360*/  @!P5 STS [R4+0x14], R15 ;  /* 0x0000140f0400d388 */ /* 0x0001e20000000800 */
[----:B------:R-:W-:Y:S06]  /*1370*/  BAR.SYNC.DEFER_BLOCKING 0x0 ;  /* 0x0000000000007b1d */ /* 0x000fec0000010000 */
.L_x_17:
[----:B0-----:R-:W-:Y:S04]  /*1380*/  LDS.64 R14, [R6+UR4+-0x150] ;  /* 0xfffeb004060e7984 */ /* 0x001fe80008000a00 */
[----:B------:R-:W0:Y:S04]  /*1390*/  LDS.64 R18, [R12+-0x8] ;  /* 0xfffff8000c127984 */ /* 0x000e280000000a00 */
[----:B------:R-:W1:Y:S04]  /*13a0*/  LDS.64 R20, [R6+UR4] ;  /* 0x0000000406147984 */ /* 0x000e680008000a00 */
[----:B------:R-:W2:Y:S01]  /*13b0*/  LDS.64 R16, [R6+UR4+-0xa8] ;  /* 0xffff580406107984 */ /* 0x000ea20008000a00 */
[----:B0-----:R-:W-:Y:S01]  /*13c0*/  FFMA R14, R14, R18, R29 ;  /* 0x000000120e0e7223 */ /* 0x001fe2000000001d */
[----:B------:R-:W-:-:S03]  /*13d0*/  FFMA R29, R18, R15, R35 ;  /* 0x0000000f121d7223 */ /* 0x000fc60000000023 */
[----:B------:R-:W-:Y:S01]  /*13e0*/  FFMA R35, R15, R19, R14 ;  /* 0x000000130f237223 */ /* 0x000fe2000000000e */
[-C--:B-1----:R-:W-:Y:S01]  /*13f0*/  FFMA R20, R20, R18.reuse, R31 ;  /* 0x0000001214147223 */ /* 0x082fe2000000001f */
[----:B------:R-:W0:Y:S01]  /*1400*/  LDS.64 R14, [R6+UR4+0xa8] ;  /* 0x0000a804060e7984 */ /* 0x000e220008000a00 */
[----:B--2---:R-:W-:Y:S01]  /*1410*/  FFMA R22, R18, R17, R23 ;  /* 0x0000001112167223 */ /* 0x004fe20000000017 */
[----:B------:R-:W-:Y:S01]  /*1420*/  FFMA R16, R16, R18, R33 ;  /* 0x0000001210107223 */ /* 0x000fe20000000021 */
[----:B------:R-:W-:Y:S01]  /*1430*/  FFMA R23, R18, R21, R32 ;  /* 0x0000001512177223 */ /* 0x000fe20000000020 */
[-C--:B------:R-:W-:Y:S02]  /*1440*/  FFMA R31, R21, R19.reuse, R20 ;  /* 0x00000013151f7223 */ /* 0x080fe40000000014 */
[----:B------:R-:W1:Y:S01]  /*1450*/  LDS.64 R20, [R6+UR4+-0x148] ;  /* 0xfffeb80406147984 */ /* 0x000e620008000a00 */
[----:B------:R-:W-:-:S03]  /*1460*/  FFMA R34, R17, R19, R16 ;  /* 0x0000001311227223 */ /* 0x000fc60000000010 */
[----:B------:R-:W-:Y:S01]  /*1470*/  LDS.64 R16, [R6+UR4+-0xa0] ;  /* 0xffff600406107984 */ /* 0x000fe20008000a00 */
[----:B0-----:R-:W-:Y:S01]  /*1480*/  FFMA R14, R14, R18, R37 ;  /* 0x000000120e0e7223 */ /* 0x001fe20000000025 */
[----:B------:R-:W-:-:S03]  /*1490*/  FFMA R33, R18, R15, R36 ;  /* 0x0000000f12217223 */ /* 0x000fc60000000024 */
[-C--:B------:R-:W-:Y:S02]  /*14a0*/  FFMA R37, R15, R19.reuse, R14 ;  /* 0x000000130f257223 */ /* 0x080fe4000000000e */
[----:B------:R-:W0:Y:S01]  /*14b0*/  LDS.64 R14, [R12] ;  /* 0x000000000c0e7984 */ /* 0x000e220000000a00 */
[C---:B-1----:R-:W-:Y:S01]  /*14c0*/  FFMA R39, R20.reuse, R19, R29 ;  /* 0x0000001314277223 */ /* 0x042fe2000000001d */
[----:B0-----:R-:W-:-:S03]  /*14d0*/  FFMA R29, R20, R14, R35 ;  /* 0x0000000e141d7223 */ /* 0x001fc60000000023 */
[----:B------:R-:W-:Y:S01]  /*14e0*/  FFMA R36, R14, R21, R39 ;  /* 0x000000150e247223 */ /* 0x000fe20000000027 */
[C---:B------:R-:W-:Y:S01]  /*14f0*/  FFMA R39, R16.reuse, R19, R22 ;  /* 0x0000001310277223 */ /* 0x040fe20000000016 */
[----:B------:R-:W0:Y:S01]  /*1500*/  LDS.64 R20, [R6+UR4+0x8] ;  /* 0x0000080406147984 */ /* 0x000e220008000a00 */
[-C--:B------:R-:W-:Y:S02]  /*1510*/  FFMA R35, R16, R14.reuse, R34 ;  /* 0x0000000e10237223 */ /* 0x080fe40000000022 */
[----:B------:R-:W-:Y:S02]  /*1520*/  FFMA R34, R14, R17, R39 ;  /* 0x000000110e227223 */ /* 0x000fe40000000027 */
[----:B------:R-:W1:Y:S01]  /*1530*/  LDS.64 R16, [R6+UR4+0xb0] ;  /* 0x0000b00406107984 */ /* 0x000e620008000a00 */
[C---:B0-----:R-:W-:Y:S01]  /*1540*/  FFMA R23, R20.reuse, R19, R23 ;  /* 0x0000001314177223 */ /* 0x041fe20000000017 */
[----:B------:R-:W-:-:S03]  /*1550*/  FFMA R31, R20, R14, R31 ;  /* 0x0000000e141f7223 */ /* 0x000fc6000000001f */
[----:B------:R-:W-:Y:S01]  /*1560*/  FFMA R32, R14, R21, R23 ;  /* 0x000000150e207223 */ /* 0x000fe20000000017 */
[C---:B-1----:R-:W-:Y:S01]  /*1570*/  FFMA R21, R16.reuse, R19, R33 ;  /* 0x0000001310157223 */ /* 0x042fe20000000021 */
[----:B------:R-:W-:Y:S01]  /*1580*/  FFMA R33, R16, R14, R37 ;  /* 0x0000000e10217223 */ /* 0x000fe20000000025 */
[----:B------:R-:W0:Y:S02]  /*1590*/  LDS.64 R18, [R6+UR4+0x1f8] ;  /* 0x0001f80406127984 */ /* 0x000e240008000a00 */
[----:B------:R-:W-:Y:S02]  /*15a0*/  FFMA R14, R14, R17, R21 ;  /* 0x000000110e0e7223 */ /* 0x000fe40000000015 */
[----:B------:R-:W1:Y:S04]  /*15b0*/  LDS.64 R22, [R6+UR4+0x150] ;  /* 0x0001500406167984 */ /* 0x000e680008000a00 */
[----:B------:R-:W2:Y:S04]  /*15c0*/  LDS.64 R16, [R6+UR4+0x2a0] ;  /* 0x0002a00406107984 */ /* 0x000ea80008000a00 */
[----:B------:R-:W3:Y:S01]  /*15d0*/  LDS.64 R20, [R12+0x8] ;  /* 0x000008000c147984 */ /* 0x000ee20000000a00 */
[-C--:B0-----:R-:W-:Y:S01]  /*15e0*/  FFMA R35, R18, R15.reuse, R35 ;  /* 0x0000000f12237223 */ /* 0x081fe20000000023 */
[-C--:B-1----:R-:W-:Y:S01]  /*15f0*/  FFMA R37, R22, R15.reuse, R29 ;  /* 0x0000000f16257223 */ /* 0x082fe2000000001d */
[-C--:B------:R-:W-:Y:S01]  /*1600*/  FFMA R29, R23, R15.reuse, R36 ;  /* 0x0000000f171d7223 */ /* 0x080fe20000000024 */
[-C--:B--2---:R-:W-:Y:S01]  /*1610*/  FFMA R16, R16, R15.reuse, R31 ;  /* 0x0000000f10107223 */ /* 0x084fe2000000001f */
[----:B------:R-:W-:Y:S01]  /*1620*/  FFMA R31, R19, R15, R34 ;  /* 0x0000000f131f7223 */ /* 0x000fe20000000022 */
[C---:B---3--:R-:W-:Y:S01]  /*1630*/  FFMA R34, R20.reuse, R19, R35 ;  /* 0x0000001314227223 */ /* 0x048fe20000000023 */
[C---:B------:R-:W-:Y:S01]  /*1640*/  FFMA R18, R20.reuse, R23, R37 ;  /* 0x0000001714127223 */ /* 0x040fe20000000025 */
[----:B------:R-:W-:Y:S01]  /*1650*/  FFMA R35, R17, R15, R32 ;  /* 0x0000000f11237223 */ /* 0x000fe20000000020 */
[----:B------:R-:W0:Y:S01]  /*1660*/  LDS.64 R22, [R6+UR4+0x348] ;  /* 0x0003480406167984 */ /* 0x000e220008000a00 */
[----:B------:R-:W-:-:S03]  /*1670*/  FFMA R32, R20, R17, R16 ;  /* 0x0000001114207223 */ /* 0x000fc60000000010 */
[----:B------:R-:W1:Y:S01]  /*1680*/  LDS.64 R16, [R6+UR4+0x158] ;  /* 0x0001580406107984 */ /* 0x000e620008000a00 */
[-C--:B0-----:R-:W-:Y:S01]  /*1690*/  FFMA R33, R22, R15.reuse, R33 ;  /* 0x0000000f16217223 */ /* 0x081fe20000000021 */
[----:B------:R-:W-:Y:S02]  /*16a0*/  FFMA R37, R23, R15, R14 ;  /* 0x0000000f17257223 */ /* 0x000fe4000000000e */
[----:B------:R-:W0:Y:S01]  /*16b0*/  LDS.64 R14, [R6+UR4+0x200] ;  /* 0x00020004060e7984 */ /* 0x000e220008000a00 */
[C---:B-1----:R-:W-:Y:S01]  /*16c0*/  FFMA R36, R16.reuse, R20, R29 ;  /* 0x0000001410247223 */ /* 0x042fe2000000001d */
[----:B------:R-:W-:Y:S01]  /*16d0*/  FFMA R29, R16, R21, R18 ;  /* 0x00000015101d7223 */ /* 0x000fe20000000012 */
[----:B------:R-:W-:Y:S01]  /*16e0*/  FFMA R22, R20, R23, R33 ;  /* 0x0000001714167223 */ /* 0x000fe20000000021 */
[----:B------:R-:W1:Y:S01]  /*16f0*/  LDS.64 R18, [R6+UR4+0x2a8] ;  /* 0x0002a80406127984 */ /* 0x000e620008000a00 */
[----:B------:R-:W-:-:S03]  /*1700*/  FFMA R33, R17, R21, R36 ;  /* 0x0000001511217223 */ /* 0x000fc60000000024 */
[----:B------:R-:W2:Y:S01]  /*1710*/  LDS.64 R16, [R6+UR4+0x350] ;  /* 0x0003500406107984 */ /* 0x000ea20008000a00 */
[CC--:B0-----:R-:W-:Y:S01]  /*1720*/  FFMA R36, R14.reuse, R20.reuse, R31 ;  /* 0x000000140e247223 */ /* 0x0c1fe2000000001f */
[-C--:B------:R-:W-:Y:S01]  /*1730*/  FFMA R31, R14, R21.reuse, R34 ;  /* 0x000000150e1f7223 */ /* 0x080fe20000000022 */
[CC--:B-1----:R-:W-:Y:S01]  /*1740*/  FFMA R14, R18.reuse, R20.reuse, R35 ;  /* 0x00000014120e7223 */ /* 0x0c2fe20000000023 */
[-C--:B------:R-:W-:Y:S01]  /*1750*/  FFMA R35, R18, R21.reuse, R32 ;  /* 0x0000001512237223 */ /* 0x080fe20000000020 */
[-C--:B------:R-:W-:Y:S02]  /*1760*/  FFMA R23, R15, R21.reuse, R36 ;  /* 0x000000150f177223 */ /* 0x080fe40000000024 */
[-C--:B------:R-:W-:Y:S01]  /*1770*/  FFMA R32, R19, R21.reuse, R14 ;  /* 0x0000001513207223 */ /* 0x080fe2000000000e */
[C---:B--2---:R-:W-:Y:S01]  /*1780*/  FFMA R20, R16.reuse, R20, R37 ;  /* 0x0000001410147223 */ /* 0x044fe20000000025 */
[----:B------:R-:W-:Y:S01]  /*1790*/  LDS.64 R14, [R6+UR4+0x3f0] ;  /* 0x0003f004060e7984 */ /* 0x000fe20008000a00 */
[----:B------:R-:W-:-:S02]  /*17a0*/  FFMA R37, R16, R21, R22 ;  /* 0x0000001510257223 */ /* 0x000fc40000000016 */
[----:B------:R-:W-:Y:S01]  /*17b0*/  FFMA R22, R17, R21, R20 ;  /* 0x0000001511167223 */ /* 0x000fe20000000014 */
[----:B------:R-:W0:Y:S04]  /*17c0*/  LDS.64 R18, [R12+0x10] ;  /* 0x000010000c127984 */ /* 0x000e280000000a00 */
[----:B------:R-:W1:Y:S04]  /*17d0*/  LDS.64 R20, [R6+UR4+0x540] ;  /* 0x0005400406147984 */ /* 0x000e680008000a00 */
[----:B------:R-:W2:Y:S01]  /*17e0*/  LDS.64 R16, [R6+UR4+0x498] ;  /* 0x0004980406107984 */ /* 0x000ea20008000a00 */
[----:B0-----:R-:W-:Y:S01]  /*17f0*/  FFMA R14, R14, R18, R29 ;  /* 0x000000120e0e7223 */ /* 0x001fe2000000001d */
[----:B------:R-:W-:-:S03]  /*1800*/  FFMA R33, R18, R15, R33 ;  /* 0x0000000f12217223 */ /* 0x000fc60000000021 */
[----:B------:R-:W-:Y:S01]  /*1810*/  FFMA R29, R15, R19, R14 ;  /* 0x000000130f1d7223 */ /* 0x000fe2000000000e */
[-C--:B-1----:R-:W-:Y:S01]  /*1820*/  FFMA R20, R20, R18.reuse, R35 ;  /* 0x0000001214147223 */ /* 0x082fe20000000023 */
[----:B------:R-:W0:Y:S01]  /*1830*/  LDS.64 R14, [R6+UR4+0x5e8] ;  /* 0x0005e804060e7984 */ /* 0x000e220008000a00 */
[-C--:B--2---:R-:W-:Y:S01]  /*1840*/  FFMA R16, R16, R18.reuse, R31 ;  /* 0x0000001210107223 */ /* 0x084fe2000000001f */
[C---:B------:R-:W-:Y:S01]  /*1850*/  FFMA R35, R18.reuse, R17, R23 ;  /* 0x0000001112237223 */ /* 0x040fe20000000017 */
[----:B------:R-:W-:Y:S01]  /*1860*/  FFMA R23, R18, R21, R32 ;  /* 0x0000001512177223 */ /* 0x000fe20000000020 */
[-C--:B------:R-:W-:Y:S01]  /*1870*/  FFMA R31, R21, R19.reuse, R20 ;  /* 0x00000013151f7223 */ /* 0x080fe20000000014 */
[----:B------:R-:W-:Y:S01]  /*1880*/  FFMA R36, R17, R19, R16 ;  /* 0x0000001311247223 */ /* 0x000fe20000000010 */
[----:B------:R-:W1:Y:S04]  /*1890*/  LDS.64 R20, [R6+UR4+0x3f8] ;  /* 0x0003f80406147984 */ /* 0x000e680008000a00 */
[----:B------:R-:W2:Y:S01]  /*18a0*/  LDS.64 R16, [R6+UR4+0x4a0] ;  /* 0x0004a00406107984 */ /* 0x000ea20008000a00 */
[----:B0-----:R-:W-:Y:S01]  /*18b0*/  FFMA R14, R14, R18, R37 ;  /* 0x000000120e0e7223 */ /* 0x001fe20000000025 */
[----:B------:R-:W-:-:S03]  /*18c0*/  FFMA R37, R18, R15, R22 ;  /* 0x0000000f12257223 */ /* 0x000fc60000000016 */
[-C--:B------:R-:W-:Y:S02]  /*18d0*/  FFMA R18, R15, R19.reuse, R14 ;  /* 0x000000130f127223 */ /* 0x080fe4000000000e */
[----:B------:R-:W0:Y:S01]  /*18e0*/  LDS.64 R14, [R12+0x18] ;  /* 0x000018000c0e7984 */ /* 0x000e220000000a00 */
[-C--:B-1----:R-:W-:Y:S01]  /*18f0*/  FFMA R33, R20, R19.reuse, R33 ;  /* 0x0000001314217223 */ /* 0x082fe20000000021 */
[----:B--2---:R-:W-:Y:S01]  /*1900*/  FFMA R35, R16, R19, R35 ;  /* 0x0000001310237223 */ /* 0x004fe20000000023 */
[-C--:B0-----:R-:W-:Y:S02]  /*1910*/  FFMA R29, R20, R14.reuse, R29 ;  /* 0x0000000e141d7223 */ /* 0x081fe4000000001d */
[----:B------:R-:W-:Y:S01]  /*1920*/  FFMA R34, R14, R21, R33 ;  /* 0x000000150e227223 */ /* 0x000fe20000000021 */
[----:B------:R-:W-:Y:S01]  /*1930*/  FFMA R33, R16, R14, R36 ;  /* 0x0000000e10217223 */ /* 0x000fe20000000024 */
[----:B------:R-:W0:Y:S01]  /*1940*/  LDS.64 R20, [R6+UR4+0x548] ;  /* 0x0005480406147984 */ /* 0x000e220008000a00 */
[----:B------:R-:W-:-:S03]  /*1950*/  FFMA R32, R14, R17, R35 ;  /* 0x000000110e207223 */ /* 0x000fc60000000023 */
[----:B------:R-:W1:Y:S01]  /*1960*/  LDS.64 R16, [R6+UR4+0x5f0] ;  /* 0x0005f00406107984 */ /* 0x000e620008000a00 */
[C---:B0-----:R-:W-:Y:S01]  /*1970*/  FFMA R23, R20.reuse, R19, R23 ;  /* 0x0000001314177223 */ /* 0x041fe20000000017 */
[----:B------:R-:W-:-:S03]  /*1980*/  FFMA R31, R20, R14, R31 ;  /* 0x0000000e141f7223 */ /* 0x000fc6000000001f */
[----:B------:R-:W-:Y:S01]  /*1990*/  FFMA R36, R14, R21, R23 ;  /* 0x000000150e247223 */ /* 0x000fe20000000017 */
[C---:B-1----:R-:W-:Y:S01]  /*19a0*/  FFMA R37, R16.reuse, R19, R37 ;  /* 0x0000001310257223 */ /* 0x042fe20000000025 */
[----:B------:R-:W0:Y:S01]  /*19b0*/  LDS.64 R22, [R6+UR4+0x690] ;  /* 0x0006900406167984 */ /* 0x000e220008000a00 */
[----:B------:R-:W-:Y:S02]  /*19c0*/  FFMA R35, R16, R14, R18 ;  /* 0x0000000e10237223 */ /* 0x000fe40000000012 */
[----:B------:R-:W-:Y:S01]  /*19d0*/  FFMA R14, R14, R17, R37 ;  /* 0x000000110e0e7223 */ /* 0x000fe20000000025 */
[----:B------:R-:W1:Y:S04]  /*19e0*/  LDS.64 R18, [R6+UR4+0x738] ;  /* 0x0007380406127984 */ /* 0x000e680008000a00 */
[----:B------:R2:W3:Y:S04]  /*19f0*/  LDS.64 R20, [R12+0x20] ;  /* 0x000020000c147984 */ /* 0x0004e80000000a00 */
[----:B------:R-:W4:Y:S01]  /*1a00*/  LDS.64 R16, [R6+UR4+0x7e0] ;  /* 0x0007e00406107984 */ /* 0x000f220008000a00 */
[----:B--2---:R-:W-:Y:S01]  /*1a10*/  IADD3 R12, PT, PT, R12, 0x30, RZ ;  /* 0x000000300c0c7810 */ /* 0x004fe20007ffe0ff */
[-C--:B0-----:R-:W-:Y:S01]  /*1a20*/  FFMA R39, R22, R15.reuse, R29 ;  /* 0x0000000f16277223 */ /* 0x081fe2000000001d */
[-C--:B------:R-:W-:Y:S01]  /*1a30*/  FFMA R29, R23, R15.reuse, R34 ;  /* 0x0000000f171d7223 */ /* 0x080fe20000000022 */
[-C--:B-1----:R-:W-:Y:S01]  /*1a40*/  FFMA R37, R18, R15.reuse, R33 ;  /* 0x0000000f12257223 */ /* 0x082fe20000000021 */
[----:B------:R-:W-:Y:S01]  /*1a50*/  FFMA R33, R19, R15, R32 ;  /* 0x0000000f13217223 */ /* 0x000fe20000000020 */
[----:B---3--:R-:W-:-:S02]  /*1a60*/  FFMA R18, R20, R23, R39 ;  /* 0x0000001714127223 */ /* 0x008fc40000000027 */
[----:B------:R-:W-:Y:S01]  /*1a70*/  FFMA R19, R20, R19, R37 ;  /* 0x0000001314137223 */ /* 0x000fe20000000025 */
[----:B------:R-:W0:Y:S01]  /*1a80*/  LDS.64 R22, [R6+UR4+0x888] ;  /* 0x0008880406167984 */ /* 0x000e220008000a00 */
[-C--:B----4-:R-:W-:Y:S01]  /*1a90*/  FFMA R16, R16, R15.reuse, R31 ;  /* 0x0000000f10107223 */ /* 0x090fe2000000001f */
[----:B------:R-:W-:-:S03]  /*1aa0*/  FFMA R31, R17, R15, R36 ;  /* 0x0000000f111f7223 */ /* 0x000fc60000000024 */
[----:B------:R-:W-:Y:S02]  /*1ab0*/  FFMA R32, R20, R17, R16 ;  /* 0x0000001114207223 */ /* 0x000fe40000000010 */
[----:B------:R-:W1:Y:S01]  /*1ac0*/  LDS.64 R16, [R6+UR4+0x698] ;  /* 0x0006980406107984 */ /* 0x000e620008000a00 */
[-C--:B0-----:R-:W-:Y:S01]  /*1ad0*/  FFMA R35, R22, R15.reuse, R35 ;  /* 0x0000000f16237223 */ /* 0x081fe20000000023 */
[----:B------:R-:W-:Y:S02]  /*1ae0*/  FFMA R37, R23, R15, R14 ;  /* 0x0000000f17257223 */ /* 0x000fe4000000000e */
[----:B------:R-:W0:Y:S01]  /*1af0*/  LDS.64 R14, [R6+UR4+0x740] ;  /* 0x00074004060e7984 */ /* 0x000e220008000a00 */
[----:B------:R-:W-:Y:S01]  /*1b00*/  FFMA R22, R20, R23, R35 ;  /* 0x0000001714167223 */ /* 0x000fe20000000023 */
[C---:B-1----:R-:W-:Y:S01]  /*1b10*/  FFMA R34, R16.reuse, R20, R29 ;  /* 0x0000001410227223 */ /* 0x042fe2000000001d */
[----:B------:R-:W-:-:S03]  /*1b20*/  FFMA R29, R16, R21, R18 ;  /* 0x00000015101d7223 */ /* 0x000fc60000000012 */
[-C--:B------:R-:W-:Y:S02]  /*1b30*/  FFMA R35, R17, R21.reuse, R34 ;  /* 0x0000001511237223 */ /* 0x080fe40000000022 */
[----:B------:R-:W1:Y:S01]  /*1b40*/  LDS.64 R16, [R6+UR4+0x7e8] ;  /* 0x0007e80406107984 */ /* 0x000e620008000a00 */
[C---:B0-----:R-:W-:Y:S01]  /*1b50*/  FFMA R34, R14.reuse, R20, R33 ;  /* 0x000000140e227223 */ /* 0x041fe20000000021 */
[-C--:B------:R-:W-:Y:S02]  /*1b60*/  FFMA R33, R14, R21.reuse, R19 ;  /* 0x000000150e217223 */ /* 0x080fe40000000013 */
[----:B------:R-:W0:Y:S01]  /*1b70*/  LDS.64 R18, [R6+UR4+0x890] ;  /* 0x0008900406127984 */ /* 0x000e220008000a00 */
[----:B------:R-:W-:Y:S01]  /*1b80*/  UIADD3 UR4, UPT, UPT, UR4, 0xa80, URZ ;  /* 0x00000a8004047890 */ /* 0x000fe2000fffe0ff */
[----:B------:R-:W-:-:S03]  /*1b90*/  FFMA R23, R15, R21, R34 ;  /* 0x000000150f177223 */ /* 0x000fc60000000022 */
[----:B------:R-:W-:Y:S01]  /*1ba0*/  UISETP.NE.AND UP0, UPT, UR4, 0x4050, UPT ;  /* 0x000040500400788c */ /* 0x000fe2000bf05270 */
[C---:B-1----:R-:W-:Y:S01]  /*1bb0*/  FFMA R14, R16.reuse, R20, R31 ;  /* 0x00000014100e7223 */ /* 0x042fe2000000001f */
[----:B------:R-:W-:-:S03]  /*1bc0*/  FFMA R31, R16, R21, R32 ;  /* 0x00000015101f7223 */ /* 0x000fc60000000020 */
[-C--:B------:R-:W-:Y:S01]  /*1bd0*/  FFMA R32, R17, R21.reuse, R14 ;  /* 0x0000001511207223 */ /* 0x080fe2000000000e */
[C---:B0-----:R-:W-:Y:S01]  /*1be0*/  FFMA R20, R18.reuse, R20, R37 ;  /* 0x0000001412147223 */ /* 0x041fe20000000025 */
[----:B------:R-:W-:-:S03]  /*1bf0*/  FFMA R37, R18, R21, R22 ;  /* 0x0000001512257223 */ /* 0x000fc60000000016 */
[----:B------:R-:W-:Y:S01]  /*1c00*/  FFMA R36, R19, R21, R20 ;  /* 0x0000001513247223 */ /* 0x000fe20000000014 */
[----:B------:R-:W-:Y:S06]  /*1c10*/  BRA.U UP0, `(.L_x_17) ;  /* 0xfffffff500d87547 */ /* 0x000fec000b83ffff */
[----:B------:R-:W-:-:S04]  /*1c20*/  IADD3 R11, PT, PT, R11, 0x1, RZ ;  /* 0x000000010b0b7810 */ /* 0x000fc80007ffe0ff */
[----:B------:R-:W-:-:S13]  /*1c30*/  ISETP.NE.AND P6, PT, R11, 0x3, PT ;  /* 0x000000030b00780c */ /* 0x000fda0003fc5270 */
[----:B------:R-:W-:Y:S05]  /*1c40*/  @P6 BRA `(.L_x_18) ;  /* 0xfffffff000246947 */ /* 0x000fea000383ffff */
[----:B------:R-:W-:-:S04]  /*1c50*/  IADD3 R7, PT, PT, R7, 0x1, RZ ;  /* 0x0000000107077810 */ /* 0x000fc80007ffe0ff */
[----:B------:R-:W-:-:S13]  /*1c60*/  ISETP.NE.AND P6, PT, R7, 0x8, PT ;  /* 0x000000080700780c */ /* 0x000fda0003fc5270 */
[----:B------:R-:W-:Y:S05]  /*1c70*/  @P6 BRA `(.L_x_19) ;  /* 0xfffffff000046947 */ /* 0x000fea000383ffff */
[----:B------:R-:W0:Y:S01]  /*1c80*/  S2R R0, SR_TID.Z ;  /* 0x0000000000007919 */ /* 0x000e220000002300 */
[----:B------:R-:W1:Y:S01]  /*1c90*/  LDC.64 R6, c[0x0][0x390] ;  /* 0x0000e400ff067b82 */ /* 0x000e620000000a00 */
[----:B------:R-:W2:Y:S01]  /*1ca0*/  S2R R4, SR_TID.Y ;  /* 0x0000000000047919 */ /* 0x000ea20000002200 */
[----:B------:R-:W3:Y:S01]  /*1cb0*/  S2R R3, SR_TID.X ;  /* 0x0000000000037919 */ /* 0x000ee20000002100 */
[----:B0-----:R-:W-:-:S04]  /*1cc0*/  IMAD R0, R0, 0x310, RZ ;  /* 0x0000031000007824 */ /* 0x001fc800078e02ff */
[----:B------:R-:W-:-:S04]  /*1cd0*/  IMAD R5, R5, 0x4980, R0 ;  /* 0x0000498005057824 */ /* 0x000fc800078e0200 */
[----:B--2---:R-:W-:Y:S01]  /*1ce0*/  IMAD R5, R4, 0x1c, R5 ;  /* 0x0000001c04057824 */ /* 0x004fe200078e0205 */
[----:B---3--:R-:W-:-:S04]  /*1cf0*/  SHF.L.U32 R0, R3, 0x1, RZ ;  /* 0x0000000103007819 */ /* 0x008fc800000006ff */
[----:B------:R-:W-:-:S04]  /*1d00*/  LEA R5, R2, R5, 0x2 ;  /* 0x0000000502057211 */ /* 0x000fc800078e10ff */
[----:B------:R-:W-:-:S05]  /*1d10*/  IADD3 R5, PT, PT, R0, R5, RZ ;  /* 0x0000000500057210 */ /* 0x000fca0007ffe0ff */
[----:B-1----:R-:W-:-:S05]  /*1d20*/  IMAD.WIDE.U32 R6, R5, 0x4, R6 ;  /* 0x0000000405067825 */ /* 0x002fca00078e0006 */
[----:B------:R-:W-:Y:S04]  /*1d30*/  STG.E desc[UR6][R6.64], R29 ;  /* 0x0000001d06007986 */ /* 0x000fe8000c101906 */
[----:B------:R-:W-:Y:S04]  /*1d40*/  STG.E desc[UR6][R6.64+0x310], R33 ;  /* 0x0003102106007986 */ /* 0x000fe8000c101906 */
[----:B------:R-:W-:Y:S04]  /*1d50*/  STG.E desc[UR6][R6.64+0x620], R31 ;  /* 0x0006201f06007986 */ /* 0x000fe8000c101906 */
[----:B------:R-:W-:Y:S04]  /*1d60*/  STG.E desc[UR6][R6.64+0x930], R37 ;  /* 0x0009302506007986 */ /* 0x000fe8000c101906 */
[----:B------:R-:W-:Y:S04]  /*1d70*/  STG.E desc[UR6][R6.64+0x4], R35 ;  /* 0x0000042306007986 */ /* 0x000fe8000c101906 */
[----:B------:R-:W-:Y:S04]  /*1d80*/  STG.E desc[UR6][R6.64+0x314], R23 ;  /* 0x0003141706007986 */ /* 0x000fe8000c101906 */
[----:B------:R-:W-:Y:S04]  /*1d90*/  STG.E desc[UR6][R6.64+0x624], R32 ;  /* 0x0006242006007986 */ /* 0x000fe8000c101906 */
[----:B------:R-:W-:Y:S01]  /*1da0*/  STG.E desc[UR6][R6.64+0x934], R36 ;  /* 0x0009342406007986 */ /* 0x000fe2000c101906 */
[----:B------:R-:W-:Y:S05]  /*1db0*/  EXIT ;  /* 0x000000000000794d */ /* 0x000fea0003800000 */
.L_x_20:
        /* <DEDUP_REMOVED lines=12> */
.L_x_23:


//--------------------- .nv.shared._Z6conv2dPfPKfS_ --------------------------
	.section	.nv.shared._Z6conv2dPfPKfS_,"aw",@nobits
	.sectionflags	@""
	.align	4
.nv.shared._Z6conv2dPfPKfS_:
	.zero		3328


//--------------------- .nv.shared.reserved.0     --------------------------
	.section	.nv.shared.reserved.0,"aw",@nobits
	.weak		__nv_reservedSMEM_offset_0_alias
	.size		__nv_reservedSMEM_offset_0_alias, 0, 64
	.other		__nv_reservedSMEM_offset_0_alias,@"STO_CUDA_RESERVED_SHARED STV_DEFAULT"
__nv_reservedSMEM_offset_0_alias:
	.zero		0
	.zero		64


//--------------------- .nv.shared.default_function_kernel0 --------------------------
	.section	.nv.shared.default_function_kernel0,"aw",@nobits
	.sectionflags	@""
	.align	4
.nv.shared.default_function_kernel0:
	.zero		24064


//--------------------- .nv.constant0._Z6conv2dPfPKfS_ --------------------------
	.section	.nv.constant0._Z6conv2dPfPKfS_,"a",@progbits
	.sectionflags	@""
	.align	4
.nv.constant0._Z6conv2dPfPKfS_:
	.zero		920


//--------------------- .nv.constant0._Z9transformPfS_ --------------------------
	.section	.nv.constant0._Z9transformPfS_,"a",@progbits
	.sectionflags	@""
	.align	4
.nv.constant0._Z9transformPfS_:
	.zero		912


//--------------------- .nv.constant0.default_function_kernel0 --------------------------
	.section	.nv.constant0.default_function_kernel0,"a",@progbits
	.sectionflags	@""
	.align	4
.nv.constant0.default_function_kernel0:
	.zero		920


//--------------------- SYMBOLS --------------------------

	.type		.nv.reservedSmem.offset0,@object
	.size		.nv.reservedSmem.offset0,0x4
	.type		.nv.reservedSmem.cap,@object
	.size		.nv.reservedSmem.cap,0x4
